def matmul_kernel(
    a_ptr,
    b_ptr,
    c_ptr,
    M,
    N,
    K,
    stride_am,
    stride_ak,
    stride_bk,
    stride_bn,
    stride_cm,
    stride_cn,
    BLOCK_M: tl.constexpr,
    BLOCK_N: tl.constexpr,
    BLOCK_K: tl.constexpr,
    GROUP_M: tl.constexpr,
):
    pid = tl.program_id(axis=0)
    num_pid_m = tl.cdiv(M, BLOCK_M)
    num_pid_n = tl.cdiv(N, BLOCK_N)
    num_pid_in_group = GROUP_M * num_pid_n
    group_id = pid // num_pid_in_group
    first_pid_m = group_id * GROUP_M
    group_size_m = min(num_pid_m - first_pid_m, GROUP_M)
    pid_m = first_pid_m + ((pid % num_pid_in_group) % group_size_m)
    pid_n = (pid % num_pid_in_group) // group_size_m

    offs_am = (pid_m * BLOCK_M + tl.arange(0, BLOCK_M)) % M
    offs_bn = (pid_n * BLOCK_N + tl.arange(0, BLOCK_N)) % N
    offs_k = tl.arange(0, BLOCK_K)
    a_ptrs = a_ptr + offs_am[:, None] * stride_am + offs_k[None, :] * stride_ak
    b_ptrs = b_ptr + offs_k[:, None] * stride_bk + offs_bn[None, :] * stride_bn

    acc = tl.zeros((BLOCK_M, BLOCK_N), dtype=tl.float32)
    for kk in range(0, tl.cdiv(K, BLOCK_K)):
        a = tl.load(a_ptrs, mask=offs_k[None, :] < K - kk * BLOCK_K, other=0.0)
        b = tl.load(b_ptrs, mask=offs_k[:, None] < K - kk * BLOCK_K, other=0.0)
        acc = tl.dot(a, b, acc)
        a_ptrs += BLOCK_K * stride_ak
        b_ptrs += BLOCK_K * stride_bk

    c = acc.to(c_ptr.dtype.element_ty)
    offs_cm = pid_m * BLOCK_M + tl.arange(0, BLOCK_M)
    offs_cn = pid_n * BLOCK_N + tl.arange(0, BLOCK_N)
    c_ptrs = c_ptr + offs_cm[:, None] * stride_cm + offs_cn[None, :] * stride_cn
    mask = (offs_cm[:, None] < M) & (offs_cn[None, :] < N)
    tl.store(c_ptrs, c, mask=mask)

# config = {"BLOCK_K": 16, "BLOCK_M": 256, "BLOCK_N": 128, "GROUP_M": 8, "arch": "sm_100", "dtype": "fp16", "num_ctas": 1, "num_stages": 3, "num_warps": 4}
# arch = sm_100


// ===== COMPILED SASS (sm_100a) =====

	.target	sm_100a

	.elftype	@"ET_EXEC"


//--------------------- .note.nv.tkinfo           --------------------------
	.section	.note.nv.tkinfo,"",@"SHT_NOTE"
	.sectionflags	@"SHF_NOTE_NV_TKINFO"
	.tkinfo
        /*0018*/ 	.word	0x00000081
        /*0030*/ 	.string	""
        /*0030*/ 	.string	"ptxas-blackwell"
        /*0030*/ 	.string	"Cuda compilation tools, release 12.9, V12.9.86"
        /*0030*/ 	.string	"Build cuda_12.9.r12.9/compiler.36037853_0"
        /*0030*/ 	.string	"-v  -suppress-debug-info  -lineinfo  -arch sm_100a "



//--------------------- .note.nv.cuver            --------------------------
	.section	.note.nv.cuver,"",@"SHT_NOTE"
	.sectionflags	@"SHF_NOTE_NV_CUVER"
        /*0018*/ 	.short	0x0001
        /*001a*/ 	.short	0x0064
        /*001c*/ 	.short	0x0001
        /*001e*/ 	.short	0x0000
        /*0020*/ 	.short	0x0001
        /*0022*/ 	.short	0x0000


//--------------------- .nv.info                  --------------------------
	.section	.nv.info,"",@"SHT_CUDA_INFO"
	.align	4


	//----- nvinfo : EIATTR_REGCOUNT
	.align		4
        /*0000*/ 	.byte	0x04, 0x2f
        /*0002*/ 	.short	(.L_4 - .L_3)
	.align		4
.L_3:
        /*0004*/ 	.word	index@(matmul_kernel)
        /*0008*/ 	.word	0x000000ff


	//----- nvinfo : EIATTR_FRAME_SIZE
	.align		4
.L_4:
        /*000c*/ 	.byte	0x04, 0x11
        /*000e*/ 	.short	(.L_6 - .L_5)
	.align		4
.L_5:
        /*0010*/ 	.word	index@($__internal_2_$__cuda_sm10x_tcgen05_guardrail_trap_unallocated_columns_being_dealloced)
        /*0014*/ 	.word	0x00000008


	//----- nvinfo : EIATTR_FRAME_SIZE
	.align		4
.L_6:
        /*0018*/ 	.byte	0x04, 0x11
        /*001a*/ 	.short	(.L_8 - .L_7)
	.align		4
.L_7:
        /*001c*/ 	.word	index@($__internal_1_$__cuda_sm10x_tcgen05_guardrail_trap_phase_invalid_during_alloc)
        /*0020*/ 	.word	0x00000008


	//----- nvinfo : EIATTR_FRAME_SIZE
	.align		4
.L_8:
        /*0024*/ 	.byte	0x04, 0x11
        /*0026*/ 	.short	(.L_10 - .L_9)
	.align		4
.L_9:
        /*0028*/ 	.word	index@($__internal_0_$__cuda_sm10x_tcgen05_guardrail_trap_col_being_dealloced_not_returned_by_alloc)
        /*002c*/ 	.word	0x00000008


	//----- nvinfo : EIATTR_FRAME_SIZE
	.align		4
.L_10:
        /*0030*/ 	.byte	0x04, 0x11
        /*0032*/ 	.short	(.L_12 - .L_11)
	.align		4
.L_11:
        /*0034*/ 	.word	index@(matmul_kernel)
        /*0038*/ 	.word	0x00000008


	//----- nvinfo : EIATTR_MIN_STACK_SIZE
	.align		4
.L_12:
        /*003c*/ 	.byte	0x04, 0x12
        /*003e*/ 	.short	(.L_14 - .L_13)
	.align		4
.L_13:
        /*0040*/ 	.word	index@(matmul_kernel)
        /*0044*/ 	.word	0x00000008
.L_14:


//--------------------- .nv.info.matmul_kernel    --------------------------
	.section	.nv.info.matmul_kernel,"",@"SHT_CUDA_INFO"
	.sectionflags	@""
	.align	4


	//----- nvinfo : EIATTR_CUDA_API_VERSION
	.align		4
        /*0000*/ 	.byte	0x04, 0x37
        /*0002*/ 	.short	(.L_16 - .L_15)
.L_15:
        /*0004*/ 	.word	0x00000081


	//----- nvinfo : EIATTR_KPARAM_INFO
	.align		4
.L_16:
        /*0008*/ 	.byte	0x04, 0x17
        /*000a*/ 	.short	(.L_18 - .L_17)
.L_17:
        /*000c*/ 	.word	0x00000000
        /*0010*/ 	.short	0x000d
        /*0012*/ 	.short	0x0048
        /*0014*/ 	.byte	0x00, 0xf4, 0x21, 0x00


	//----- nvinfo : EIATTR_KPARAM_INFO
	.align		4
.L_18:
        /*0018*/ 	.byte	0x04, 0x17
        /*001a*/ 	.short	(.L_20 - .L_19)
.L_19:
        /*001c*/ 	.word	0x00000000
        /*0020*/ 	.short	0x000c
        /*0022*/ 	.short	0x0040
        /*0024*/ 	.byte	0x00, 0xf4, 0x21, 0x00


	//----- nvinfo : EIATTR_KPARAM_INFO
	.align		4
.L_20:
        /*0028*/ 	.byte	0x04, 0x17
        /*002a*/ 	.short	(.L_22 - .L_21)
.L_21:
        /*002c*/ 	.word	0x00000000
        /*0030*/ 	.short	0x000b
        /*0032*/ 	.short	0x0038
        /*0034*/ 	.byte	0x00, 0xf0, 0x11, 0x00


	//----- nvinfo : EIATTR_KPARAM_INFO
	.align		4
.L_22:
        /*0038*/ 	.byte	0x04, 0x17
        /*003a*/ 	.short	(.L_24 - .L_23)
.L_23:
        /*003c*/ 	.word	0x00000000
        /*0040*/ 	.short	0x000a
        /*0042*/ 	.short	0x0034
        /*0044*/ 	.byte	0x00, 0xf0, 0x11, 0x00


	//----- nvinfo : EIATTR_KPARAM_INFO
	.align		4
.L_24:
        /*0048*/ 	.byte	0x04, 0x17
        /*004a*/ 	.short	(.L_26 - .L_25)
.L_25:
        /*004c*/ 	.word	0x00000000
        /*0050*/ 	.short	0x0009
        /*0052*/ 	.short	0x0030
        /*0054*/ 	.byte	0x00, 0xf0, 0x11, 0x00


	//----- nvinfo : EIATTR_KPARAM_INFO
	.align		4
.L_26:
        /*0058*/ 	.byte	0x04, 0x17
        /*005a*/ 	.short	(.L_28 - .L_27)
.L_27:
        /*005c*/ 	.word	0x00000000
        /*0060*/ 	.short	0x0008
        /*0062*/ 	.short	0x002c
        /*0064*/ 	.byte	0x00, 0xf0, 0x11, 0x00


	//----- nvinfo : EIATTR_KPARAM_INFO
	.align		4
.L_28:
        /*0068*/ 	.byte	0x04, 0x17
        /*006a*/ 	.short	(.L_30 - .L_29)
.L_29:
        /*006c*/ 	.word	0x00000000
        /*0070*/ 	.short	0x0007
        /*0072*/ 	.short	0x0028
        /*0074*/ 	.byte	0x00, 0xf0, 0x11, 0x00


	//----- nvinfo : EIATTR_KPARAM_INFO
	.align		4
.L_30:
        /*0078*/ 	.byte	0x04, 0x17
        /*007a*/ 	.short	(.L_32 - .L_31)
.L_31:
        /*007c*/ 	.word	0x00000000
        /*0080*/ 	.short	0x0006
        /*0082*/ 	.short	0x0024
        /*0084*/ 	.byte	0x00, 0xf0, 0x11, 0x00


	//----- nvinfo : EIATTR_KPARAM_INFO
	.align		4
.L_32:
        /*0088*/ 	.byte	0x04, 0x17
        /*008a*/ 	.short	(.L_34 - .L_33)
.L_33:
        /*008c*/ 	.word	0x00000000
        /*0090*/ 	.short	0x0005
        /*0092*/ 	.short	0x0020
        /*0094*/ 	.byte	0x00, 0xf0, 0x11, 0x00


	//----- nvinfo : EIATTR_KPARAM_INFO
	.align		4
.L_34:
        /*0098*/ 	.byte	0x04, 0x17
        /*009a*/ 	.short	(.L_36 - .L_35)
.L_35:
        /*009c*/ 	.word	0x00000000
        /*00a0*/ 	.short	0x0004
        /*00a2*/ 	.short	0x001c
        /*00a4*/ 	.byte	0x00, 0xf0, 0x11, 0x00


	//----- nvinfo : EIATTR_KPARAM_INFO
	.align		4
.L_36:
        /*00a8*/ 	.byte	0x04, 0x17
        /*00aa*/ 	.short	(.L_38 - .L_37)
.L_37:
        /*00ac*/ 	.word	0x00000000
        /*00b0*/ 	.short	0x0003
        /*00b2*/ 	.short	0x0018
        /*00b4*/ 	.byte	0x00, 0xf0, 0x11, 0x00


	//----- nvinfo : EIATTR_KPARAM_INFO
	.align		4
.L_38:
        /*00b8*/ 	.byte	0x04, 0x17
        /*00ba*/ 	.short	(.L_40 - .L_39)
.L_39:
        /*00bc*/ 	.word	0x00000000
        /*00c0*/ 	.short	0x0002
        /*00c2*/ 	.short	0x0010
        /*00c4*/ 	.byte	0x00, 0xf4, 0x21, 0x00


	//----- nvinfo : EIATTR_KPARAM_INFO
	.align		4
.L_40:
        /*00c8*/ 	.byte	0x04, 0x17
        /*00ca*/ 	.short	(.L_42 - .L_41)
.L_41:
        /*00cc*/ 	.word	0x00000000
        /*00d0*/ 	.short	0x0001
        /*00d2*/ 	.short	0x0008
        /*00d4*/ 	.byte	0x00, 0xf4, 0x21, 0x00


	//----- nvinfo : EIATTR_KPARAM_INFO
	.align		4
.L_42:
        /*00d8*/ 	.byte	0x04, 0x17
        /*00da*/ 	.short	(.L_44 - .L_43)
.L_43:
        /*00dc*/ 	.word	0x00000000
        /*00e0*/ 	.short	0x0000
        /*00e2*/ 	.short	0x0000
        /*00e4*/ 	.byte	0x00, 0xf4, 0x21, 0x00


	//----- nvinfo : EIATTR_AT_ENTRY_FRAGMENTS
	.align		4
.L_44:
        /*00e8*/ 	.byte	0x04, 0x4f
        /*00ea*/ 	.short	(.L_46 - .L_45)


	//   ....[0]....
.L_45:
        /*00ec*/ 	.word	0x00000004


	//----- nvinfo : EIATTR_RESERVED_SMEM_USED
	.align		4
.L_46:
        /*00f0*/ 	.byte	0x01, 0x41
	.zero		2


	//----- nvinfo : EIATTR_SPARSE_MMA_MASK
	.align		4
        /*00f4*/ 	.byte	0x03, 0x50
        /*00f6*/ 	.short	0x0000


	//----- nvinfo : EIATTR_TCGEN05_1CTA_USED
	.align		4
        /*00f8*/ 	.byte	0x01, 0x51
	.zero		2


	//----- nvinfo : EIATTR_MAXREG_COUNT
	.align		4
        /*00fc*/ 	.byte	0x03, 0x1b
        /*00fe*/ 	.short	0x00ff


	//----- nvinfo : EIATTR_NUM_BARRIERS
	.align		4
        /*0100*/ 	.byte	0x02, 0x4c
        /*0102*/ 	.byte	0x01
	.zero		1


	//----- nvinfo : EIATTR_ANNOTATIONS
	.align		4
        /*0104*/ 	.byte	0x04, 0x55
        /*0106*/ 	.short	(.L_48 - .L_47)


	//   ....[0]....
.L_47:
        /*0108*/ 	.word	0x00000001
        /*010c*/ 	.byte	0xd0, 0x40, 0x00, 0x00, 0x01, 0x00, 0x00, 0x00, 0x10, 0x41, 0x00, 0x00, 0x01, 0x00, 0x00, 0x00
        /*011c*/ 	.byte	0x70, 0x48, 0x00, 0x00, 0x01, 0x00, 0x00, 0x00, 0xb0, 0x48, 0x00, 0x00


	//----- nvinfo : EIATTR_INT_WARP_WIDE_INSTR_OFFSETS
	.align		4
.L_48:
        /*0128*/ 	.byte	0x04, 0x31
        /*012a*/ 	.short	(.L_50 - .L_49)


	//   ....[0]....
.L_49:
        /*012c*/ 	.word	0x00001950


	//   ....[1]....
        /*0130*/ 	.word	0x00001990


	//   ....[2]....
        /*0134*/ 	.word	0x000028b0


	//   ....[3]....
        /*0138*/ 	.word	0x0000b490


	//   ....[4]....
        /*013c*/ 	.word	0x0000b4e0


	//----- nvinfo : EIATTR_COOP_GROUP_MASK_REGIDS
	.align		4
.L_50:
        /*0140*/ 	.byte	0x04, 0x29
        /*0142*/ 	.short	(.L_52 - .L_51)


	//   ....[0]....
.L_51:
        /*0144*/ 	.word	0xffffffff


	//   ....[1]....
        /*0148*/ 	.word	0xffffffff


	//   ....[2]....
        /*014c*/ 	.word	0xffffffff


	//   ....[3]....
        /*0150*/ 	.word	0xffffffff


	//----- nvinfo : EIATTR_COOP_GROUP_INSTR_OFFSETS
	.align		4
.L_52:
        /*0154*/ 	.byte	0x04, 0x28
        /*0156*/ 	.short	(.L_54 - .L_53)


	//   ....[0]....
.L_53:
        /*0158*/ 	.word	0x00000080


	//   ....[1]....
        /*015c*/ 	.word	0x00000340


	//   ....[2]....
        /*0160*/ 	.word	0x0000b320


	//   ....[3]....
        /*0164*/ 	.word	0x0000b590


	//----- nvinfo : EIATTR_VRC_CTA_INIT_COUNT
	.align		4
.L_54:
        /*0168*/ 	.byte	0x02, 0x4a
        /*016a*/ 	.byte	0x80
	.zero		1


	//----- nvinfo : EIATTR_MBARRIER_INSTR_OFFSETS
	.align		4
        /*016c*/ 	.byte	0x04, 0x39
        /*016e*/ 	.short	(.L_56 - .L_55)


	//   ....[0]....
.L_55:
        /*0170*/ 	.word	0x00001b00
        /*0174*/ 	.word	0x000000ff
        /*0178*/ 	.word	0x00000000
        /*017c*/ 	.short	0x0100
        /*017e*/ 	.byte	0x0b
	.zero		1


	//   ....[1]....
        /*0180*/ 	.word	0x000028f0
        /*0184*/ 	.word	0x000000ff
        /*0188*/ 	.word	0x00006008
        /*018c*/ 	.short	0x0100
        /*018e*/ 	.byte	0x09
	.zero		1


	//   ....[2]....
        /*0190*/ 	.word	0x00003000
        /*0194*/ 	.word	0x000000ff
        /*0198*/ 	.word	0x00000000
        /*019c*/ 	.short	0x010a
        /*019e*/ 	.byte	0x0b
	.zero		1


	//   ....[3]....
        /*01a0*/ 	.word	0x00003f40
        /*01a4*/ 	.word	0x000000ff
        /*01a8*/ 	.word	0x00000000
        /*01ac*/ 	.short	0x010a
        /*01ae*/ 	.byte	0x0b
	.zero		1


	//   ....[4]....
        /*01b0*/ 	.word	0x00003fd0
        /*01b4*/ 	.word	0x000000ff
        /*01b8*/ 	.word	0x00006000
        /*01bc*/ 	.short	0x0108
        /*01be*/ 	.byte	0x09
	.zero		1


	//   ....[5]....
        /*01c0*/ 	.word	0x00004090
        /*01c4*/ 	.word	0x000000ff
        /*01c8*/ 	.word	0x00006008
        /*01cc*/ 	.short	0x0108
        /*01ce*/ 	.byte	0x09
	.zero		1


	//   ....[6]....
        /*01d0*/ 	.word	0x0000b5b0
        /*01d4*/ 	.word	0x000000ff
        /*01d8*/ 	.word	0x00000000
        /*01dc*/ 	.short	0x010a
        /*01de*/ 	.byte	0x0b
	.zero		1


	//   ....[7]....
        /*01e0*/ 	.word	0x0000b5e0
        /*01e4*/ 	.word	0x000000ff
        /*01e8*/ 	.word	0x00000000
        /*01ec*/ 	.short	0x010a
        /*01ee*/ 	.byte	0x0b
	.zero		1


	//----- nvinfo : EIATTR_NUM_MBARRIERS
	.align		4
.L_56:
        /*01f0*/ 	.byte	0x03, 0x38
        /*01f2*/ 	.short	0x0002


	//----- nvinfo : EIATTR_EXIT_INSTR_OFFSETS
	.align		4
        /*01f4*/ 	.byte	0x04, 0x1c
        /*01f6*/ 	.short	(.L_58 - .L_57)


	//   ....[0]....
.L_57:
        /*01f8*/ 	.word	0x0000b5a0


	//----- nvinfo : EIATTR_REQNTID
	.align		4
.L_58:
        /*01fc*/ 	.byte	0x04, 0x10
        /*01fe*/ 	.short	(.L_60 - .L_59)
.L_59:
        /*0200*/ 	.word	0x00000080
        /*0204*/ 	.word	0x00000001
        /*0208*/ 	.word	0x00000001


	//----- nvinfo : EIATTR_CRS_STACK_SIZE
	.align		4
.L_60:
        /*020c*/ 	.byte	0x04, 0x1e
        /*020e*/ 	.short	(.L_62 - .L_61)
.L_61:
        /*0210*/ 	.word	0x00000000


	//----- nvinfo : EIATTR_CBANK_PARAM_SIZE
	.align		4
.L_62:
        /*0214*/ 	.byte	0x03, 0x19
        /*0216*/ 	.short	0x0050


	//----- nvinfo : EIATTR_PARAM_CBANK
	.align		4
        /*0218*/ 	.byte	0x04, 0x0a
        /*021a*/ 	.short	(.L_64 - .L_63)
	.align		4
.L_63:
        /*021c*/ 	.word	index@(.nv.constant0.matmul_kernel)
        /*0220*/ 	.short	0x0380
        /*0222*/ 	.short	0x0050


	//----- nvinfo : EIATTR_SW_WAR
	.align		4
.L_64:
        /*0224*/ 	.byte	0x04, 0x36
        /*0226*/ 	.short	(.L_66 - .L_65)
.L_65:
        /*0228*/ 	.word	0x00000008
.L_66:


//--------------------- .nv.compat                --------------------------
	.section	.nv.compat,"",@"SHT_CUDA_COMPAT_INFO"
	.align	4
        /*0000*/ 	.byte	0x02, 0x02, 0x02, 0x00, 0x02, 0x05, 0x05, 0x00, 0x02, 0x03, 0x00, 0x00, 0x02, 0x06, 0x01, 0x00


//--------------------- .nv.callgraph             --------------------------
	.section	.nv.callgraph,"",@"SHT_CUDA_CALLGRAPH"
	.align	4
	.sectionentsize	8
	.align		4
        /*0000*/ 	.word	0x00000000
	.align		4
        /*0004*/ 	.word	0xffffffff
	.align		4
        /*0008*/ 	.word	0x00000000
	.align		4
        /*000c*/ 	.word	0xfffffffe
	.align		4
        /*0010*/ 	.word	0x00000000
	.align		4
        /*0014*/ 	.word	0xfffffffd
	.align		4
        /*0018*/ 	.word	0x00000000
	.align		4
        /*001c*/ 	.word	0xfffffffc


//--------------------- .text.matmul_kernel       --------------------------
	.section	.text.matmul_kernel,"ax",@progbits
	.align	128
        .global         matmul_kernel
        .type           matmul_kernel,@function
        .size           matmul_kernel,(.L_x_20 - matmul_kernel)
        .other          matmul_kernel,@"STO_CUDA_ENTRY STV_DEFAULT"
matmul_kernel:
.text.matmul_kernel:
[----:B------:R-:W0:Y:S01]  /*0000*/  LDC R1, c[0x0][0x37c] ;  /* 0x0000df00ff017b82 */ /* 0x000e220000000800 */
[----:B------:R-:W1:Y:S01]  /*0010*/  S2R R3, SR_TID.X ;  /* 0x0000000000037919 */ /* 0x000e620000002100 */
[----:B0-----:R-:W-:Y:S01]  /*0020*/  VIADD R1, R1, 0xfffffff8 ;  /* 0xfffffff801017836 */ /* 0x001fe20000000000 */
[----:B------:R-:W0:Y:S01]  /*0030*/  LDCU.64 UR22, c[0x0][0x358] ;  /* 0x00006b00ff1677ac */ /* 0x000e220008000a00 */
[----:B-1----:R-:W-:-:S13]  /*0040*/  ISETP.GE.U32.AND P0, PT, R3, 0x20, PT ;  /* 0x000000200300780c */ /* 0x002fda0003f06070 */
[----:B------:R-:W-:Y:S02]  /*0050*/  VOTEU.ANY UP0, P0 ;  /* 0x0000000000ff7886 */ /* 0x000fe40000000100 */
[----:B------:R-:W-:Y:S05]  /*0060*/  BRA.U UP0, `(.L_x_0) ;  /* 0x0000000100b87547 */ /* 0x000fea000b800000 */
[----:B------:R-:W1:Y:S01]  /*0070*/  S2UR UR6, SR_CgaCtaId ;  /* 0x00000000000679c3 */ /* 0x000e620000008800 */
[----:B------:R-:W-:Y:S01]  /*0080*/  NOP ;  /* 0x0000000000007918 */ /* 0x000fe20000000000 */
[----:B------:R-:W-:Y:S02]  /*0090*/  UMOV UR4, 0x40 ;  /* 0x0000004000047882 */ /* 0x000fe40000000000 */
[----:B-1----:R-:W-:-:S09]  /*00a0*/  ULEA UR4, UR6, UR4, 0x18 ;  /* 0x0000000406047291 */ /* 0x002fd2000f8ec0ff */
[----:B------:R-:W1:Y:S01]  /*00b0*/  LDS.U8 R0, [UR4] ;  /* 0x00000004ff007984 */ /* 0x000e620008000000 */
[----:B------:R-:W-:Y:S02]  /*00c0*/  UMOV UR4, 0x400 ;  /* 0x0000040000047882 */ /* 0x000fe40000000000 */
[----:B------:R-:W-:Y:S01]  /*00d0*/  ULEA UR4, UR6, UR4, 0x18 ;  /* 0x0000000406047291 */ /* 0x000fe2000f8ec0ff */
[----:B-1----:R-:W-:-:S13]  /*00e0*/  ISETP.NE.AND P0, PT, R0, RZ, PT ;  /* 0x000000ff0000720c */ /* 0x002fda0003f05270 */
[----:B------:R-:W-:Y:S05]  /*00f0*/  @P0 BRA `(.L_x_1) ;  /* 0x00000000007c0947 */ /* 0x000fea0003800000 */
[----:B------:R-:W-:-:S13]  /*0100*/  ELECT P0, URZ, PT ;  /* 0x0000000000ff782f */ /* 0x000fda0003800000 */
[----:B------:R-:W-:Y:S05]  /*0110*/  @!P0 BRA `(.L_x_2) ;  /* 0x0000000000848947 */ /* 0x000fea0003800000 */
[----:B------:R-:W-:Y:S01]  /*0120*/  UMOV UR5, 0x8 ;  /* 0x0000000800057882 */ /* 0x000fe20000000000 */
[----:B------:R-:W-:Y:S02]  /*0130*/  IMAD.MOV.U32 R7, RZ, RZ, 0x1 ;  /* 0x00000001ff077424 */ /* 0x000fe400078e00ff */
[----:B------:R-:W-:Y:S02]  /*0140*/  IMAD.MOV.U32 R5, RZ, RZ, 0xff ;  /* 0x000000ffff057424 */ /* 0x000fe400078e00ff */
[----:B------:R-:W-:Y:S04]  /*0150*/  DEPBAR.LE SB1, 0x36 ;  /* 0x00009d800000791a */ /* 0x000fe80000000000 */
[----:B------:R-:W1:Y:S02]  /*0160*/  UTCATOMSWS.FIND_AND_SET.ALIGN UP1, UR5, UR5 ;  /* 0x00000005000575e3 */ /* 0x000e640008020800 */
[----:B-1----:R-:W-:-:S04]  /*0170*/  PLOP3.LUT P0, PT, PT, PT, UP1, 0x80, 0x8 ;  /* 0x000000000008781c */ /* 0x002fc80003f0f018 */
[----:B------:R-:W-:-:S04]  /*0180*/  SEL R0, RZ, 0xffffffff, !P0 ;  /* 0xffffffffff007807 */ /* 0x000fc80004000000 */
[----:B------:R-:W-:Y:S01]  /*0190*/  ISETP.NE.AND P0, PT, R0, RZ, PT ;  /* 0x000000ff0000720c */ /* 0x000fe20003f05270 */
[----:B------:R-:W-:-:S12]  /*01a0*/  IMAD.U32 R0, RZ, RZ, UR5 ;  /* 0x00000005ff007e24 */ /* 0x000fd8000f8e00ff */
[----:B------:R-:W-:Y:S05]  /*01b0*/  @P0 BRA `(.L_x_3) ;  /* 0x0000000000240947 */ /* 0x000fea0003800000 */
.L_x_4:
[----:B------:R-:W-:Y:S05]  /*01c0*/  NANOSLEEP 0x64 ;  /* 0x000000640000795d */ /* 0x000fea0003800000 */
[----:B------:R-:W-:-:S05]  /*01d0*/  UMOV UR5, 0x8 ;  /* 0x0000000800057882 */ /* 0x000fca0000000000 */
[----:B------:R-:W-:Y:S04]  /*01e0*/  DEPBAR.LE SB1, 0x36 ;  /* 0x00009d800000791a */ /* 0x000fe80000000000 */
[----:B------:R-:W1:Y:S02]  /*01f0*/  UTCATOMSWS.FIND_AND_SET.ALIGN UP1, UR5, UR5 ;  /* 0x00000005000575e3 */ /* 0x000e640008020800 */
[----:B-1----:R-:W-:-:S04]  /*0200*/  PLOP3.LUT P0, PT, PT, PT, UP1, 0x80, 0x8 ;  /* 0x000000000008781c */ /* 0x002fc80003f0f018 */
[----:B------:R-:W-:-:S04]  /*0210*/  SEL R0, RZ, 0xffffffff, !P0 ;  /* 0xffffffffff007807 */ /* 0x000fc80004000000 */
[----:B------:R-:W-:Y:S01]  /*0220*/  ISETP.NE.AND P0, PT, R0, RZ, PT ;  /* 0x000000ff0000720c */ /* 0x000fe20003f05270 */
[----:B------:R-:W-:-:S12]  /*0230*/  IMAD.U32 R0, RZ, RZ, UR5 ;  /* 0x00000005ff007e24 */ /* 0x000fd8000f8e00ff */
[----:B------:R-:W-:Y:S05]  /*0240*/  @!P0 BRA `(.L_x_4) ;  /* 0xfffffffc00dc8947 */ /* 0x000fea000383ffff */
.L_x_3:
[C---:B------:R-:W-:Y:S01]  /*0250*/  VIADD R4, R0.reuse, 0x10 ;  /* 0x0000001000047836 */ /* 0x040fe20000000000 */
[----:B------:R-:W-:Y:S01]  /*0260*/  UMOV UR5, 0x50 ;  /* 0x0000005000057882 */ /* 0x000fe20000000000 */
[----:B------:R-:W-:Y:S01]  /*0270*/  SHF.L.U32 R2, R5, R0, RZ ;  /* 0x0000000005027219 */ /* 0x000fe200000006ff */
[----:B------:R-:W-:Y:S01]  /*0280*/  ULEA UR5, UR6, UR5, 0x18 ;  /* 0x0000000506057291 */ /* 0x000fe2000f8ec0ff */
[----:B------:R-:W-:Y:S01]  /*0290*/  IMAD.SHL.U32 R0, R0, 0x20, RZ ;  /* 0x0000002000007824 */ /* 0x000fe200078e00ff */
[----:B------:R-:W-:-:S04]  /*02a0*/  SHF.L.U32 R5, R7, R4, RZ ;  /* 0x0000000407057219 */ /* 0x000fc800000006ff */
[----:B------:R-:W-:-:S05]  /*02b0*/  LOP3.LUT R2, R5, R2, RZ, 0xfc, !PT ;  /* 0x0000000205027212 */ /* 0x000fca00078efcff */
[----:B------:R1:W-:Y:S04]  /*02c0*/  ATOMS.OR RZ, [UR5], R2 ;  /* 0x00000002ffff798c */ /* 0x0003e8000b000005 */
[----:B------:R1:W-:Y:S01]  /*02d0*/  STS [UR4], R0 ;  /* 0x00000000ff007988 */ /* 0x0003e20008000804 */
[----:B------:R-:W-:Y:S05]  /*02e0*/  BRA `(.L_x_2) ;  /* 0x0000000000107947 */ /* 0x000fea0003800000 */
.L_x_1:
[----:B------:R-:W-:Y:S01]  /*02f0*/  IMAD.MOV.U32 R0, RZ, RZ, -0x1 ;  /* 0xffffffffff007424 */ /* 0x000fe200078e00ff */
[----:B------:R-:W-:-:S04]  /*0300*/  MOV R4, 0x330 ;  /* 0x0000033000047802 */ /* 0x000fc80000000f00 */
[----:B------:R1:W-:Y:S03]  /*0310*/  STS [UR4], R0 ;  /* 0x00000000ff007988 */ /* 0x0003e60008000804 */
[----:B01----:R-:W-:Y:S05]  /*0320*/  CALL.REL.NOINC `($__internal_1_$__cuda_sm10x_tcgen05_guardrail_trap_phase_invalid_during_alloc) ;  /* 0x000000b000c47944 */ /* 0x003fea0003c00000 */
.L_x_2:
[----:B------:R-:W-:Y:S05]  /*0330*/  WARPSYNC.ALL ;  /* 0x0000000000007948 */ /* 0x000fea0003800000 */
[----:B------:R-:W-:Y:S01]  /*0340*/  NOP ;  /* 0x0000000000007918 */ /* 0x000fe20000000000 */
.L_x_0:
[----:B------:R-:W2:Y:S01]  /*0350*/  LDC.64 R6, c[0x0][0x398] ;  /* 0x0000e600ff067b82 */ /* 0x000ea20000000a00 */
[----:B------:R-:W3:Y:S01]  /*0360*/  S2R R9, SR_CTAID.X ;  /* 0x0000000000097919 */ /* 0x000ee20000002500 */
[----:B------:R-:W-:Y:S01]  /*0370*/  UMOV UR9, 0x400 ;  /* 0x0000040000097882 */ /* 0x000fe20000000000 */
[----:B------:R-:W-:Y:S01]  /*0380*/  SHF.R.U32.HI R137, RZ, 0x5, R3 ;  /* 0x00000005ff897819 */ /* 0x000fe20000011603 */
[----:B------:R-:W4:Y:S04]  /*0390*/  LDCU.128 UR12, c[0x0][0x380] ;  /* 0x00007000ff0c77ac */ /* 0x000f280008000c00 */
[----:B------:R-:W5:Y:S01]  /*03a0*/  S2UR UR4, SR_CgaCtaId ;  /* 0x00000000000479c3 */ /* 0x000f620000008800 */
[----:B-12---:R-:W-:Y:S01]  /*03b0*/  VIADD R0, R7, 0x7f ;  /* 0x0000007f07007836 */ /* 0x006fe20000000000 */
[----:B------:R-:W-:-:S02]  /*03c0*/  IABS R25, R6 ;  /* 0x0000000600197213 */ /* 0x000fc40000000000 */
[----:B------:R-:W-:Y:S02]  /*03d0*/  IABS R26, R7 ;  /* 0x00000007001a7213 */ /* 0x000fe40000000000 */
[----:B------:R-:W-:Y:S01]  /*03e0*/  SHF.R.S32.HI R5, RZ, 0x1f, R0 ;  /* 0x0000001fff057819 */ /* 0x000fe20000011400 */
[----:B-----5:R-:W-:-:S03]  /*03f0*/  ULEA UR9, UR4, UR9, 0x18 ;  /* 0x0000000904097291 */ /* 0x020fc6000f8ec0ff */
[----:B------:R-:W-:Y:S02]  /*0400*/  LEA.HI R5, R5, R0, RZ, 0x7 ;  /* 0x0000000005057211 */ /* 0x000fe400078f38ff */
[----:B---3--:R-:W-:Y:S02]  /*0410*/  IABS R10, R9 ;  /* 0x00000009000a7213 */ /* 0x008fe40000000000 */
[----:B------:R-:W-:-:S05]  /*0420*/  SHF.R.S32.HI R5, RZ, 0x7, R5 ;  /* 0x00000007ff057819 */ /* 0x000fca0000011405 */
[----:B------:R-:W-:-:S05]  /*0430*/  IMAD.SHL.U32 R2, R5, 0x8, RZ ;  /* 0x0000000805027824 */ /* 0x000fca00078e00ff */
[-C--:B------:R-:W-:Y:S02]  /*0440*/  IABS R11, R2.reuse ;  /* 0x00000002000b7213 */ /* 0x080fe40000000000 */
[----:B------:R-:W-:Y:S02]  /*0450*/  IABS R12, R2 ;  /* 0x00000002000c7213 */ /* 0x000fe40000000000 */
[----:B------:R-:W1:Y:S08]  /*0460*/  I2F.RP R0, R11 ;  /* 0x0000000b00007306 */ /* 0x000e700000209400 */
[----:B-1----:R-:W1:Y:S02]  /*0470*/  MUFU.RCP R0, R0 ;  /* 0x0000000000007308 */ /* 0x002e640000001000 */
[----:B-1----:R-:W-:-:S02]  /*0480*/  VIADD R4, R0, 0xffffffe ;  /* 0x0ffffffe00047836 */ /* 0x002fc40000000000 */
[----:B------:R-:W-:-:S04]  /*0490*/  IMAD.MOV R0, RZ, RZ, -R12 ;  /* 0x000000ffff007224 */ /* 0x000fc800078e0a0c */
[----:B------:R1:W2:Y:S02]  /*04a0*/  F2I.FTZ.U32.TRUNC.NTZ R5, R4 ;  /* 0x0000000400057305 */ /* 0x0002a4000021f000 */
[----:B-1----:R-:W-:Y:S02]  /*04b0*/  IMAD.MOV.U32 R4, RZ, RZ, RZ ;  /* 0x000000ffff047224 */ /* 0x002fe400078e00ff */
[----:B--2---:R-:W-:-:S04]  /*04c0*/  IMAD.MOV R8, RZ, RZ, -R5 ;  /* 0x000000ffff087224 */ /* 0x004fc800078e0a05 */
[----:B------:R-:W-:Y:S02]  /*04d0*/  IMAD R13, R8, R11, RZ ;  /* 0x0000000b080d7224 */ /* 0x000fe400078e02ff */
[----:B------:R-:W-:Y:S02]  /*04e0*/  IMAD.MOV.U32 R8, RZ, RZ, R10 ;  /* 0x000000ffff087224 */ /* 0x000fe400078e000a */
[----:B------:R-:W-:Y:S01]  /*04f0*/  IMAD.HI.U32 R5, R5, R13, R4 ;  /* 0x0000000d05057227 */ /* 0x000fe200078e0004 */
[----:B------:R-:W1:Y:S05]  /*0500*/  I2F.RP R10, R26 ;  /* 0x0000001a000a7306 */ /* 0x000e6a0000209400 */
[----:B------:R-:W-:-:S04]  /*0510*/  IMAD.HI.U32 R5, R5, R8, RZ ;  /* 0x0000000805057227 */ /* 0x000fc800078e00ff */
[----:B------:R-:W-:Y:S01]  /*0520*/  IMAD R0, R5, R0, R8 ;  /* 0x0000000005007224 */ /* 0x000fe200078e0208 */
[----:B------:R-:W-:Y:S04]  /*0530*/  BAR.SYNC.DEFER_BLOCKING 0x0 ;  /* 0x0000000000007b1d */ /* 0x000fe80000010000 */
[----:B------:R-:W-:Y:S02]  /*0540*/  ISETP.GT.U32.AND P1, PT, R11, R0, PT ;  /* 0x000000000b00720c */ /* 0x000fe40003f24070 */
[----:B-1----:R-:W-:Y:S11]  /*0550*/  MUFU.RCP R10, R10 ;  /* 0x0000000a000a7308 */ /* 0x002ff60000001000 */
[----:B------:R-:W-:-:S02]  /*0560*/  @!P1 IMAD.IADD R0, R0, 0x1, -R11 ;  /* 0x0000000100009824 */ /* 0x000fc400078e0a0b */
[----:B------:R-:W-:Y:S01]  /*0570*/  @!P1 VIADD R5, R5, 0x1 ;  /* 0x0000000105059836 */ /* 0x000fe20000000000 */
[----:B------:R-:W-:Y:S02]  /*0580*/  ISETP.NE.AND P1, PT, R2, RZ, PT ;  /* 0x000000ff0200720c */ /* 0x000fe40003f25270 */
[----:B------:R-:W-:Y:S02]  /*0590*/  ISETP.GE.U32.AND P0, PT, R0, R11, PT ;  /* 0x0000000b0000720c */ /* 0x000fe40003f06070 */
[----:B------:R-:W-:-:S04]  /*05a0*/  LOP3.LUT R0, R9, R2, RZ, 0x3c, !PT ;  /* 0x0000000209007212 */ /* 0x000fc800078e3cff */
[----:B------:R-:W-:Y:S01]  /*05b0*/  ISETP.GE.AND P2, PT, R0, RZ, PT ;  /* 0x000000ff0000720c */ /* 0x000fe20003f46270 */
[----:B------:R-:W-:-:S06]  /*05c0*/  VIADD R0, R6, 0xff ;  /* 0x000000ff06007836 */ /* 0x000fcc0000000000 */
[----:B------:R-:W-:-:S04]  /*05d0*/  @P0 VIADD R5, R5, 0x1 ;  /* 0x0000000105050836 */ /* 0x000fc80000000000 */
[----:B------:R-:W-:Y:S01]  /*05e0*/  IMAD.MOV.U32 R4, RZ, RZ, R5 ;  /* 0x000000ffff047224 */ /* 0x000fe200078e0005 */
[----:B------:R-:W-:-:S03]  /*05f0*/  SHF.R.S32.HI R5, RZ, 0x1f, R0 ;  /* 0x0000001fff057819 */ /* 0x000fc60000011400 */
[----:B------:R-:W-:Y:S01]  /*0600*/  @!P2 IMAD.MOV R4, RZ, RZ, -R4 ;  /* 0x000000ffff04a224 */ /* 0x000fe200078e0a04 */
[----:B------:R-:W-:Y:S02]  /*0610*/  @!P1 LOP3.LUT R4, RZ, R2, RZ, 0x33, !PT ;  /* 0x00000002ff049212 */ /* 0x000fe400078e33ff */
[----:B------:R-:W-:-:S03]  /*0620*/  LEA.HI R5, R5, R0, RZ, 0x8 ;  /* 0x0000000005057211 */ /* 0x000fc600078f40ff */
[----:B------:R-:W-:Y:S02]  /*0630*/  IMAD.SHL.U32 R12, R4, 0x8, RZ ;  /* 0x00000008040c7824 */ /* 0x000fe400078e00ff */
[----:B------:R-:W-:-:S03]  /*0640*/  IMAD.MOV R4, RZ, RZ, -R4 ;  /* 0x000000ffff047224 */ /* 0x000fc600078e0a04 */
[----:B------:R-:W-:Y:S01]  /*0650*/  LEA.HI.SX32 R5, R5, -R12, 0x18 ;  /* 0x8000000c05057211 */ /* 0x000fe200078fc2ff */
[----:B------:R-:W-:Y:S02]  /*0660*/  IMAD R14, R2, R4, R9 ;  /* 0x00000004020e7224 */ /* 0x000fe400078e0209 */
[----:B------:R-:W-:Y:S01]  /*0670*/  IMAD.MOV.U32 R4, RZ, RZ, RZ ;  /* 0x000000ffff047224 */ /* 0x000fe200078e00ff */
[----:B------:R-:W-:Y:S02]  /*0680*/  VIMNMX R13, PT, PT, R5, 0x8, PT ;  /* 0x00000008050d7848 */ /* 0x000fe40003fe0100 */
[----:B------:R-:W-:Y:S02]  /*0690*/  IABS R2, R14 ;  /* 0x0000000e00027213 */ /* 0x000fe40000000000 */
[----:B------:R-:W-:-:S04]  /*06a0*/  IABS R11, R13 ;  /* 0x0000000d000b7213 */ /* 0x000fc80000000000 */
[----:B------:R-:W1:Y:S08]  /*06b0*/  I2F.RP R0, R11 ;  /* 0x0000000b00007306 */ /* 0x000e700000209400 */
[----:B-1----:R-:W1:Y:S02]  /*06c0*/  MUFU.RCP R0, R0 ;  /* 0x0000000000007308 */ /* 0x002e640000001000 */
[----:B-1----:R-:W-:-:S06]  /*06d0*/  VIADD R5, R0, 0xffffffe ;  /* 0x0ffffffe00057836 */ /* 0x002fcc0000000000 */
[----:B------:R-:W1:Y:S02]  /*06e0*/  F2I.FTZ.U32.TRUNC.NTZ R5, R5 ;  /* 0x0000000500057305 */ /* 0x000e64000021f000 */
[----:B-1----:R-:W-:-:S04]  /*06f0*/  IMAD.MOV R8, RZ, RZ, -R5 ;  /* 0x000000ffff087224 */ /* 0x002fc800078e0a05 */
[----:B------:R-:W-:Y:S01]  /*0700*/  IMAD R9, R8, R11, RZ ;  /* 0x0000000b08097224 */ /* 0x000fe200078e02ff */
[----:B------:R-:W-:-:S03]  /*0710*/  IABS R8, R13 ;  /* 0x0000000d00087213 */ /* 0x000fc60000000000 */
[----:B------:R-:W-:-:S04]  /*0720*/  IMAD.HI.U32 R4, R5, R9, R4 ;  /* 0x0000000905047227 */ /* 0x000fc800078e0004 */
[----:B------:R-:W-:Y:S02]  /*0730*/  IMAD.MOV.U32 R5, RZ, RZ, R2 ;  /* 0x000000ffff057224 */ /* 0x000fe400078e0002 */
[----:B------:R-:W-:Y:S01]  /*0740*/  IMAD.MOV R0, RZ, RZ, -R8 ;  /* 0x000000ffff007224 */ /* 0x000fe200078e0a08 */
[----:B------:R-:W1:Y:S01]  /*0750*/  I2F.RP R2, R25 ;  /* 0x0000001900027306 */ /* 0x000e620000209400 */
[----:B------:R-:W-:-:S04]  /*0760*/  IMAD.HI.U32 R4, R4, R5, RZ ;  /* 0x0000000504047227 */ /* 0x000fc800078e00ff */
[----:B------:R-:W-:Y:S02]  /*0770*/  IMAD R0, R4, R0, R5 ;  /* 0x0000000004007224 */ /* 0x000fe400078e0205 */
[----:B------:R-:W-:-:S03]  /*0780*/  VIADD R8, R10, 0xffffffe ;  /* 0x0ffffffe0a087836 */ /* 0x000fc60000000000 */
[----:B------:R-:W-:Y:S01]  /*0790*/  ISETP.GT.U32.AND P1, PT, R11, R0, PT ;  /* 0x000000000b00720c */ /* 0x000fe20003f24070 */
[----:B------:R2:W3:Y:S08]  /*07a0*/  F2I.FTZ.U32.TRUNC.NTZ R9, R8 ;  /* 0x0000000800097305 */ /* 0x0004f0000021f000 */
[----:B-1----:R-:W1:Y:S01]  /*07b0*/  MUFU.RCP R2, R2 ;  /* 0x0000000200027308 */ /* 0x002e620000001000 */
[----:B--2---:R-:W-:-:S03]  /*07c0*/  IMAD.MOV.U32 R8, RZ, RZ, RZ ;  /* 0x000000ffff087224 */ /* 0x004fc600078e00ff */
[----:B------:R-:W-:Y:S02]  /*07d0*/  @!P1 IMAD.IADD R0, R0, 0x1, -R11 ;  /* 0x0000000100009824 */ /* 0x000fe400078e0a0b */
[----:B------:R-:W-:Y:S01]  /*07e0*/  @!P1 VIADD R4, R4, 0x1 ;  /* 0x0000000104049836 */ /* 0x000fe20000000000 */
[----:B------:R-:W-:Y:S01]  /*07f0*/  ISETP.NE.AND P1, PT, R13, RZ, PT ;  /* 0x000000ff0d00720c */ /* 0x000fe20003f25270 */
[----:B---3--:R-:W-:Y:S01]  /*0800*/  IMAD.MOV R15, RZ, RZ, -R9 ;  /* 0x000000ffff0f7224 */ /* 0x008fe200078e0a09 */
[----:B------:R-:W-:Y:S02]  /*0810*/  ISETP.GE.U32.AND P0, PT, R0, R11, PT ;  /* 0x0000000b0000720c */ /* 0x000fe40003f06070 */
[----:B------:R-:W-:Y:S01]  /*0820*/  LOP3.LUT R0, R14, R13, RZ, 0x3c, !PT ;  /* 0x0000000d0e007212 */ /* 0x000fe200078e3cff */
[----:B------:R-:W-:Y:S01]  /*0830*/  IMAD R15, R15, R26, RZ ;  /* 0x0000001a0f0f7224 */ /* 0x000fe200078e02ff */
[----:B------:R-:W-:Y:S02]  /*0840*/  SHF.R.U32.HI R11, RZ, 0x4, R3 ;  /* 0x00000004ff0b7819 */ /* 0x000fe40000011603 */
[----:B------:R-:W-:Y:S01]  /*0850*/  ISETP.GE.AND P2, PT, R0, RZ, PT ;  /* 0x000000ff0000720c */ /* 0x000fe20003f46270 */
[----:B------:R-:W-:Y:S01]  /*0860*/  IMAD.HI.U32 R8, R9, R15, R8 ;  /* 0x0000000f09087227 */ /* 0x000fe200078e0008 */
[----:B------:R-:W-:-:S03]  /*0870*/  SGXT.U32 R11, R11, 0x3 ;  /* 0x000000030b0b781a */ /* 0x000fc60000000000 */
[----:B-1----:R-:W-:Y:S02]  /*0880*/  VIADD R5, R2, 0xffffffe ;  /* 0x0ffffffe02057836 */ /* 0x002fe40000000000 */
[----:B------:R-:W-:-:S04]  /*0890*/  @P0 VIADD R4, R4, 0x1 ;  /* 0x0000000104040836 */ /* 0x000fc80000000000 */
[----:B------:R-:W1:Y:S02]  /*08a0*/  F2I.FTZ.U32.TRUNC.NTZ R5, R5 ;  /* 0x0000000500057305 */ /* 0x000e64000021f000 */
[----:B------:R-:W-:Y:S01]  /*08b0*/  @!P2 IMAD.MOV R4, RZ, RZ, -R4 ;  /* 0x000000ffff04a224 */ /* 0x000fe200078e0a04 */
[----:B------:R-:W-:-:S05]  /*08c0*/  @!P1 LOP3.LUT R4, RZ, R13, RZ, 0x33, !PT ;  /* 0x0000000dff049212 */ /* 0x000fca00078e33ff */
[----:B------:R-:W-:Y:S02]  /*08d0*/  IMAD.SHL.U32 R196, R4, 0x80, RZ ;  /* 0x0000008004c47824 */ /* 0x000fe400078e00ff */
[----:B------:R-:W-:Y:S02]  /*08e0*/  IMAD.MOV R0, RZ, RZ, -R4 ;  /* 0x000000ffff007224 */ /* 0x000fe400078e0a04 */
[----:B------:R-:W-:Y:S01]  /*08f0*/  IMAD.MOV.U32 R4, RZ, RZ, RZ ;  /* 0x000000ffff047224 */ /* 0x000fe200078e00ff */
[----:B------:R-:W-:Y:S01]  /*0900*/  LOP3.LUT R11, R196, R11, RZ, 0xfc, !PT ;  /* 0x0000000bc40b7212 */ /* 0x000fe200078efcff */
[----:B------:R-:W-:Y:S02]  /*0910*/  IMAD R0, R13, R0, R14 ;  /* 0x000000000d007224 */ /* 0x000fe400078e020e */
[----:B-1----:R-:W-:Y:S01]  /*0920*/  IMAD.MOV R2, RZ, RZ, -R5 ;  /* 0x000000ffff027224 */ /* 0x002fe200078e0a05 */
[C---:B------:R-:W-:Y:S01]  /*0930*/  LOP3.LUT R9, R11.reuse, 0x18, RZ, 0xfc, !PT ;  /* 0x000000180b097812 */ /* 0x040fe200078efcff */
[----:B------:R-:W-:Y:S01]  /*0940*/  IMAD.IADD R0, R12, 0x1, R0 ;  /* 0x000000010c007824 */ /* 0x000fe200078e0200 */
[C---:B------:R-:W-:Y:S01]  /*0950*/  LOP3.LUT R10, R11.reuse, 0x20, RZ, 0xfc, !PT ;  /* 0x000000200b0a7812 */ /* 0x040fe200078efcff */
[----:B------:R-:W-:Y:S01]  /*0960*/  IMAD R13, R2, R25, RZ ;  /* 0x00000019020d7224 */ /* 0x000fe200078e02ff */
[----:B------:R-:W-:-:S02]  /*0970*/  LOP3.LUT R2, R11, 0x8, RZ, 0xfc, !PT ;  /* 0x000000080b027812 */ /* 0x000fc400078efcff */
[----:B------:R-:W-:Y:S01]  /*0980*/  IABS R17, R9 ;  /* 0x0000000900117213 */ /* 0x000fe20000000000 */
[----:B------:R-:W-:Y:S01]  /*0990*/  IMAD.HI.U32 R4, R5, R13, R4 ;  /* 0x0000000d05047227 */ /* 0x000fe200078e0004 */
[----:B------:R-:W-:Y:S02]  /*09a0*/  LOP3.LUT R5, R11, 0x10, RZ, 0xfc, !PT ;  /* 0x000000100b057812 */ /* 0x000fe400078efcff */
[----:B------:R-:W-:Y:S02]  /*09b0*/  IABS R13, R2 ;  /* 0x00000002000d7213 */ /* 0x000fe40000000000 */
[----:B------:R-:W-:Y:S02]  /*09c0*/  ISETP.GE.AND P5, PT, R2, RZ, PT ;  /* 0x000000ff0200720c */ /* 0x000fe40003fa6270 */
[----:B------:R-:W-:Y:S01]  /*09d0*/  IABS R15, R5 ;  /* 0x00000005000f7213 */ /* 0x000fe20000000000 */
[----:B------:R-:W-:Y:S01]  /*09e0*/  IMAD.HI.U32 R2, R8, R13, RZ ;  /* 0x0000000d08027227 */ /* 0x000fe200078e00ff */
[----:B------:R-:W-:-:S02]  /*09f0*/  ISETP.GE.AND P6, PT, R5, RZ, PT ;  /* 0x000000ff0500720c */ /* 0x000fc40003fc6270 */
[----:B------:R-:W-:Y:S01]  /*0a00*/  IABS R19, R10 ;  /* 0x0000000a00137213 */ /* 0x000fe20000000000 */
[----:B------:R-:W-:Y:S01]  /*0a10*/  IMAD.HI.U32 R5, R8, R15, RZ ;  /* 0x0000000f08057227 */ /* 0x000fe200078e00ff */
[----:B------:R-:W-:Y:S02]  /*0a20*/  LOP3.LUT R22, R11, 0x28, RZ, 0xfc, !PT ;  /* 0x000000280b167812 */ /* 0x000fe400078efcff */
[----:B------:R-:W-:Y:S01]  /*0a30*/  ISETP.GE.AND P2, PT, R9, RZ, PT ;  /* 0x000000ff0900720c */ /* 0x000fe20003f46270 */
[----:B------:R-:W-:Y:S01]  /*0a40*/  IMAD.MOV R2, RZ, RZ, -R2 ;  /* 0x000000ffff027224 */ /* 0x000fe200078e0a02 */
[----:B------:R-:W-:Y:S01]  /*0a50*/  ISETP.GE.AND P1, PT, R10, RZ, PT ;  /* 0x000000ff0a00720c */ /* 0x000fe20003f26270 */
[----:B------:R-:W-:Y:S01]  /*0a60*/  IMAD.MOV R5, RZ, RZ, -R5 ;  /* 0x000000ffff057224 */ /* 0x000fe200078e0a05 */
[----:B------:R-:W-:Y:S01]  /*0a70*/  IABS R21, R22 ;  /* 0x0000001600157213 */ /* 0x000fe20000000000 */
[C---:B------:R-:W-:Y:S01]  /*0a80*/  IMAD R2, R26.reuse, R2, R13 ;  /* 0x000000021a027224 */ /* 0x040fe200078e020d */
[C---:B------:R-:W-:Y:S01]  /*0a90*/  LOP3.LUT R24, R11.reuse, 0x30, RZ, 0xfc, !PT ;  /* 0x000000300b187812 */ /* 0x040fe200078efcff */
[----:B------:R-:W-:Y:S01]  /*0aa0*/  IMAD R5, R26, R5, R15 ;  /* 0x000000051a057224 */ /* 0x000fe200078e020f */
[----:B------:R-:W-:Y:S01]  /*0ab0*/  LOP3.LUT R27, R11, 0x40, RZ, 0xfc, !PT ;  /* 0x000000400b1b7812 */ /* 0x000fe200078efcff */
[----:B------:R-:W-:Y:S01]  /*0ac0*/  IMAD.HI.U32 R9, R8, R17, RZ ;  /* 0x0000001108097227 */ /* 0x000fe200078e00ff */
[----:B------:R-:W-:-:S02]  /*0ad0*/  ISETP.GT.U32.AND P0, PT, R26, R2, PT ;  /* 0x000000021a00720c */ /* 0x000fc40003f04070 */
[----:B------:R-:W-:Y:S01]  /*0ae0*/  ISETP.GT.U32.AND P3, PT, R26, R5, PT ;  /* 0x000000051a00720c */ /* 0x000fe20003f64070 */
[C---:B------:R-:W-:Y:S01]  /*0af0*/  IMAD.HI.U32 R10, R8.reuse, R19, RZ ;  /* 0x00000013080a7227 */ /* 0x040fe200078e00ff */
[C---:B------:R-:W-:Y:S02]  /*0b00*/  LOP3.LUT R31, R11.reuse, 0x50, RZ, 0xfc, !PT ;  /* 0x000000500b1f7812 */ /* 0x040fe400078efcff */
[C---:B------:R-:W-:Y:S01]  /*0b10*/  LOP3.LUT R28, R11.reuse, 0x48, RZ, 0xfc, !PT ;  /* 0x000000480b1c7812 */ /* 0x040fe200078efcff */
[----:B------:R-:W-:Y:S01]  /*0b20*/  IMAD.MOV R9, RZ, RZ, -R9 ;  /* 0x000000ffff097224 */ /* 0x000fe200078e0a09 */
[----:B------:R-:W-:Y:S01]  /*0b30*/  IABS R18, R31 ;  /* 0x0000001f00127213 */ /* 0x000fe20000000000 */
[----:B------:R-:W-:Y:S01]  /*0b40*/  IMAD.MOV R10, RZ, RZ, -R10 ;  /* 0x000000ffff0a7224 */ /* 0x000fe200078e0a0a */
[C---:B------:R-:W-:Y:S01]  /*0b50*/  LOP3.LUT R32, R11.reuse, 0x58, RZ, 0xfc, !PT ;  /* 0x000000580b207812 */ /* 0x040fe200078efcff */
[----:B------:R-:W-:Y:S01]  /*0b60*/  IMAD.HI.U32 R12, R8, R21, RZ ;  /* 0x00000015080c7227 */ /* 0x000fe200078e00ff */
[----:B------:R-:W-:-:S02]  /*0b70*/  LOP3.LUT R33, R11, 0x60, RZ, 0xfc, !PT ;  /* 0x000000600b217812 */ /* 0x000fc400078efcff */
[----:B------:R-:W-:Y:S01]  /*0b80*/  IABS R23, R32 ;  /* 0x0000002000177213 */ /* 0x000fe20000000000 */
[C---:B------:R-:W-:Y:S01]  /*0b90*/  IMAD R9, R26.reuse, R9, R17 ;  /* 0x000000091a097224 */ /* 0x040fe200078e0211 */
[----:B------:R-:W-:Y:S01]  /*0ba0*/  IABS R17, R24 ;  /* 0x0000001800117213 */ /* 0x000fe20000000000 */
[C---:B------:R-:W-:Y:S01]  /*0bb0*/  IMAD R13, R26.reuse, R10, R19 ;  /* 0x0000000a1a0d7224 */ /* 0x040fe200078e0213 */
[----:B------:R-:W-:Y:S01]  /*0bc0*/  IABS R19, R27 ;  /* 0x0000001b00137213 */ /* 0x000fe20000000000 */
[----:B------:R-:W-:Y:S01]  /*0bd0*/  IMAD.MOV R12, RZ, RZ, -R12 ;  /* 0x000000ffff0c7224 */ /* 0x000fe200078e0a0c */
[----:B------:R-:W-:Y:S01]  /*0be0*/  ISETP.GT.U32.AND P4, PT, R26, R9, PT ;  /* 0x000000091a00720c */ /* 0x000fe20003f84070 */
[----:B------:R-:W-:Y:S01]  /*0bf0*/  @!P0 IMAD.IADD R2, R2, 0x1, -R26 ;  /* 0x0000000102028824 */ /* 0x000fe200078e0a1a */
[----:B------:R-:W-:Y:S01]  /*0c00*/  LOP3.LUT R34, R11, 0x68, RZ, 0xfc, !PT ;  /* 0x000000680b227812 */ /* 0x000fe200078efcff */
[----:B------:R-:W-:Y:S01]  /*0c10*/  IMAD R15, R26, R12, R21 ;  /* 0x0000000c1a0f7224 */ /* 0x000fe200078e0215 */
[----:B------:R-:W-:Y:S01]  /*0c20*/  IABS R21, R28 ;  /* 0x0000001c00157213 */ /* 0x000fe20000000000 */
[----:B------:R-:W-:-:S04]  /*0c30*/  IMAD.HI.U32 R10, R8, R17, RZ ;  /* 0x00000011080a7227 */ /* 0x000fc800078e00ff */
[----:B------:R-:W-:-:S04]  /*0c40*/  IMAD.HI.U32 R12, R8, R19, RZ ;  /* 0x00000013080c7227 */ /* 0x000fc800078e00ff */
[----:B------:R-:W-:Y:S01]  /*0c50*/  @!P3 IMAD.IADD R5, R5, 0x1, -R26 ;  /* 0x000000010505b824 */ /* 0x000fe200078e0a1a */
[C---:B------:R-:W-:Y:S01]  /*0c60*/  ISETP.GT.U32.AND P3, PT, R26.reuse, R2, PT ;  /* 0x000000021a00720c */ /* 0x040fe20003f64070 */
[----:B------:R-:W-:Y:S02]  /*0c70*/  IMAD.MOV R10, RZ, RZ, -R10 ;  /* 0x000000ffff0a7224 */ /* 0x000fe400078e0a0a */
[----:B------:R-:W-:Y:S01]  /*0c80*/  IMAD.MOV R12, RZ, RZ, -R12 ;  /* 0x000000ffff0c7224 */ /* 0x000fe200078e0a0c */
[C---:B------:R-:W-:Y:S01]  /*0c90*/  ISETP.GT.U32.AND P0, PT, R26.reuse, R5, PT ;  /* 0x000000051a00720c */ /* 0x040fe20003f04070 */
[C---:B------:R-:W-:Y:S02]  /*0ca0*/  IMAD R16, R26.reuse, R10, R17 ;  /* 0x0000000a1a107224 */ /* 0x040fe400078e0211 */
[----:B------:R-:W-:Y:S02]  /*0cb0*/  IMAD R17, R26, R12, R19 ;  /* 0x0000000c1a117224 */ /* 0x000fe400078e0213 */
[----:B------:R-:W-:-:S02]  /*0cc0*/  IMAD.MOV.U32 R19, RZ, RZ, R18 ;  /* 0x000000ffff137224 */ /* 0x000fc400078e0012 */
[----:B------:R-:W-:-:S04]  /*0cd0*/  IMAD.HI.U32 R14, R8, R21, RZ ;  /* 0x00000015080e7227 */ /* 0x000fc800078e00ff */
[----:B------:R-:W-:-:S04]  /*0ce0*/  IMAD.HI.U32 R10, R8, R19, RZ ;  /* 0x00000013080a7227 */ /* 0x000fc800078e00ff */
[----:B------:R-:W-:Y:S01]  /*0cf0*/  @!P3 IMAD.IADD R2, R2, 0x1, -R26 ;  /* 0x000000010202b824 */ /* 0x000fe200078e0a1a */
[C---:B------:R-:W-:Y:S01]  /*0d00*/  ISETP.GT.U32.AND P3, PT, R26.reuse, R13, PT ;  /* 0x0000000d1a00720c */ /* 0x040fe20003f64070 */
[----:B------:R-:W-:Y:S02]  /*0d10*/  IMAD.MOV R20, RZ, RZ, -R10 ;  /* 0x000000ffff147224 */ /* 0x000fe400078e0a0a */
[----:B------:R-:W-:Y:S01]  /*0d20*/  @!P0 IMAD.IADD R5, R5, 0x1, -R26 ;  /* 0x0000000105058824 */ /* 0x000fe200078e0a1a */
[C---:B------:R-:W-:Y:S01]  /*0d30*/  ISETP.GT.U32.AND P0, PT, R26.reuse, R15, PT ;  /* 0x0000000f1a00720c */ /* 0x040fe20003f04070 */
[----:B------:R-:W-:Y:S02]  /*0d40*/  IMAD.MOV.U32 R10, RZ, RZ, R2 ;  /* 0x000000ffff0a7224 */ /* 0x000fe400078e0002 */
[----:B------:R-:W-:Y:S02]  /*0d50*/  IMAD.MOV.U32 R12, RZ, RZ, R5 ;  /* 0x000000ffff0c7224 */ /* 0x000fe400078e0005 */
[----:B------:R-:W-:Y:S01]  /*0d60*/  @!P5 IMAD.MOV R10, RZ, RZ, -R10 ;  /* 0x000000ffff0ad224 */ /* 0x000fe200078e0a0a */
[C---:B------:R-:W-:Y:S01]  /*0d70*/  ISETP.GT.U32.AND P5, PT, R26.reuse, R16, PT ;  /* 0x000000101a00720c */ /* 0x040fe20003fa4070 */
[----:B------:R-:W-:Y:S01]  /*0d80*/  @!P6 IMAD.MOV R12, RZ, RZ, -R12 ;  /* 0x000000ffff0ce224 */ /* 0x000fe200078e0a0c */
[----:B------:R-:W-:Y:S01]  /*0d90*/  ISETP.GT.U32.AND P6, PT, R26, R17, PT ;  /* 0x000000111a00720c */ /* 0x000fe20003fc4070 */
[--C-:B------:R-:W-:Y:S01]  /*0da0*/  @!P3 IMAD.IADD R13, R13, 0x1, -R26.reuse ;  /* 0x000000010d0db824 */ /* 0x100fe200078e0a1a */
[----:B------:R-:W-:Y:S01]  /*0db0*/  ISETP.GE.AND P3, PT, R22, RZ, PT ;  /* 0x000000ff1600720c */ /* 0x000fe20003f66270 */
[----:B------:R-:W-:-:S02]  /*0dc0*/  @!P4 IMAD.IADD R9, R9, 0x1, -R26 ;  /* 0x000000010909c824 */ /* 0x000fc400078e0a1a */
[----:B------:R-:W-:Y:S01]  /*0dd0*/  @!P0 IMAD.IADD R15, R15, 0x1, -R26 ;  /* 0x000000010f0f8824 */ /* 0x000fe200078e0a1a */
[C---:B------:R-:W-:Y:S01]  /*0de0*/  ISETP.GT.U32.AND P0, PT, R26.reuse, R13, PT ;  /* 0x0000000d1a00720c */ /* 0x040fe20003f04070 */
[----:B------:R-:W-:Y:S01]  /*0df0*/  IMAD.MOV R14, RZ, RZ, -R14 ;  /* 0x000000ffff0e7224 */ /* 0x000fe200078e0a0e */
[C---:B------:R-:W-:Y:S01]  /*0e00*/  ISETP.GT.U32.AND P4, PT, R26.reuse, R9, PT ;  /* 0x000000091a00720c */ /* 0x040fe20003f84070 */
[----:B------:R-:W-:Y:S02]  /*0e10*/  IMAD R19, R26, R20, R19 ;  /* 0x000000141a137224 */ /* 0x000fe400078e0213 */
[--C-:B------:R-:W-:Y:S01]  /*0e20*/  @!P5 IMAD.IADD R16, R16, 0x1, -R26.reuse ;  /* 0x000000011010d824 */ /* 0x100fe200078e0a1a */
[C---:B------:R-:W-:Y:S01]  /*0e30*/  ISETP.GT.U32.AND P5, PT, R26.reuse, R15, PT ;  /* 0x0000000f1a00720c */ /* 0x040fe20003fa4070 */
[----:B------:R-:W-:Y:S02]  /*0e40*/  @!P6 IMAD.IADD R17, R17, 0x1, -R26 ;  /* 0x000000011111e824 */ /* 0x000fe400078e0a1a */
[C---:B------:R-:W-:Y:S01]  /*0e50*/  IMAD R18, R26.reuse, R14, R21 ;  /* 0x0000000e1a127224 */ /* 0x040fe200078e0215 */
[----:B------:R-:W-:Y:S01]  /*0e60*/  ISETP.GT.U32.AND P6, PT, R26, R16, PT ;  /* 0x000000101a00720c */ /* 0x000fe20003fc4070 */
[----:B------:R-:W-:Y:S01]  /*0e70*/  IMAD.HI.U32 R14, R8, R23, RZ ;  /* 0x00000017080e7227 */ /* 0x000fe200078e00ff */
[----:B------:R-:W-:-:S03]  /*0e80*/  IABS R21, R33 ;  /* 0x0000002100157213 */ /* 0x000fc60000000000 */
[----:B------:R-:W-:Y:S02]  /*0e90*/  IMAD.MOV R14, RZ, RZ, -R14 ;  /* 0x000000ffff0e7224 */ /* 0x000fe400078e0a0e */
[--C-:B------:R-:W-:Y:S01]  /*0ea0*/  @!P0 IMAD.IADD R13, R13, 0x1, -R26.reuse ;  /* 0x000000010d0d8824 */ /* 0x100fe200078e0a1a */
[C---:B------:R-:W-:Y:S01]  /*0eb0*/  ISETP.GT.U32.AND P0, PT, R26.reuse, R19, PT ;  /* 0x000000131a00720c */ /* 0x040fe20003f04070 */
[C---:B------:R-:W-:Y:S01]  /*0ec0*/  IMAD R20, R26.reuse, R14, R23 ;  /* 0x0000000e1a147224 */ /* 0x040fe200078e0217 */
[----:B------:R-:W-:Y:S01]  /*0ed0*/  IABS R23, R11 ;  /* 0x0000000b00177213 */ /* 0x000fe20000000000 */
[--C-:B------:R-:W-:Y:S01]  /*0ee0*/  @!P4 IMAD.IADD R9, R9, 0x1, -R26.reuse ;  /* 0x000000010909c824 */ /* 0x100fe200078e0a1a */
[----:B------:R-:W-:Y:S01]  /*0ef0*/  ISETP.GT.U32.AND P4, PT, R26, R18, PT ;  /* 0x000000121a00720c */ /* 0x000fe20003f84070 */
[----:B------:R-:W-:Y:S01]  /*0f00*/  @!P6 IMAD.IADD R16, R16, 0x1, -R26 ;  /* 0x000000011010e824 */ /* 0x000fe200078e0a1a */
[----:B------:R-:W-:Y:S01]  /*0f10*/  ISETP.GT.U32.AND P6, PT, R26, R20, PT ;  /* 0x000000141a00720c */ /* 0x000fe20003fc4070 */
[----:B------:R-:W-:Y:S01]  /*0f20*/  IMAD.MOV.U32 R14, RZ, RZ, R9 ;  /* 0x000000ffff0e7224 */ /* 0x000fe200078e0009 */
[----:B------:R-:W-:Y:S01]  /*0f30*/  IABS R9, R34 ;  /* 0x0000002200097213 */ /* 0x000fe20000000000 */
[----:B------:R-:W-:-:S04]  /*0f40*/  IMAD.HI.U32 R2, R8, R21, RZ ;  /* 0x0000001508027227 */ /* 0x000fc800078e00ff */
[----:B------:R-:W-:Y:S01]  /*0f50*/  @!P0 IMAD.IADD R19, R19, 0x1, -R26 ;  /* 0x0000000113138824 */ /* 0x000fe200078e0a1a */
[----:B------:R-:W-:Y:S01]  /*0f60*/  ISETP.GE.AND P0, PT, R28, RZ, PT ;  /* 0x000000ff1c00720c */ /* 0x000fe20003f06270 */
[----:B------:R-:W-:Y:S01]  /*0f70*/  @!P2 IMAD.MOV R14, RZ, RZ, -R14 ;  /* 0x000000ffff0ea224 */ /* 0x000fe200078e0a0e */
[----:B------:R-:W-:Y:S01]  /*0f80*/  LOP3.LUT R28, R11, 0x70, RZ, 0xfc, !PT ;  /* 0x000000700b1c7812 */ /* 0x000fe200078efcff */
[--C-:B------:R-:W-:Y:S01]  /*0f90*/  @!P4 IMAD.IADD R18, R18, 0x1, -R26.reuse ;  /* 0x000000011212c824 */ /* 0x100fe200078e0a1a */
[----:B------:R-:W-:Y:S01]  /*0fa0*/  ISETP.GT.U32.AND P4, PT, R26, R17, PT ;  /* 0x000000111a00720c */ /* 0x000fe20003f84070 */
[----:B------:R-:W-:Y:S01]  /*0fb0*/  @!P6 IMAD.IADD R20, R20, 0x1, -R26 ;  /* 0x000000011414e824 */ /* 0x000fe200078e0a1a */
[----:B------:R-:W-:Y:S01]  /*0fc0*/  ISETP.GT.U32.AND P6, PT, R26, R19, PT ;  /* 0x000000131a00720c */ /* 0x000fe20003fc4070 */
[----:B------:R-:W-:Y:S01]  /*0fd0*/  IMAD.HI.U32 R5, R8, R9, RZ ;  /* 0x0000000908057227 */ /* 0x000fe200078e00ff */
[----:B------:R-:W-:-:S03]  /*0fe0*/  ISETP.GT.U32.AND P2, PT, R26, R18, PT ;  /* 0x000000121a00720c */ /* 0x000fc60003f44070 */
[----:B------:R-:W-:Y:S02]  /*0ff0*/  IMAD.MOV R2, RZ, RZ, -R2 ;  /* 0x000000ffff027224 */ /* 0x000fe400078e0a02 */
[----:B------:R-:W-:Y:S02]  /*1000*/  IMAD.MOV R5, RZ, RZ, -R5 ;  /* 0x000000ffff057224 */ /* 0x000fe400078e0a05 */
[----:B------:R-:W-:Y:S01]  /*1010*/  @!P1 IMAD.MOV R13, RZ, RZ, -R13 ;  /* 0x000000ffff0d9224 */ /* 0x000fe200078e0a0d */
[C---:B------:R-:W-:Y:S01]  /*1020*/  ISETP.GT.U32.AND P1, PT, R26.reuse, R20, PT ;  /* 0x000000141a00720c */ /* 0x040fe20003f24070 */
[C---:B------:R-:W-:Y:S01]  /*1030*/  IMAD R21, R26.reuse, R2, R21 ;  /* 0x000000021a157224 */ /* 0x040fe200078e0215 */
[C---:B------:R-:W-:Y:S01]  /*1040*/  LEA.HI R2, R3.reuse, R196, RZ, 0x1c ;  /* 0x000000c403027211 */ /* 0x040fe200078fe0ff */
[----:B------:R-:W-:Y:S01]  /*1050*/  IMAD R22, R26, R5, R9 ;  /* 0x000000051a167224 */ /* 0x000fe200078e0209 */
[----:B------:R-:W-:Y:S01]  /*1060*/  LOP3.LUT R5, R3, 0x7f, RZ, 0xc0, !PT ;  /* 0x0000007f03057812 */ /* 0x000fe200078ec0ff */
[----:B------:R-:W-:-:S02]  /*1070*/  @!P6 IMAD.IADD R19, R19, 0x1, -R26 ;  /* 0x000000011313e824 */ /* 0x000fc400078e0a1a */
[----:B------:R-:W-:Y:S01]  /*1080*/  VIADD R30, R2, 0x38 ;  /* 0x00000038021e7836 */ /* 0x000fe20000000000 */
[----:B------:R-:W-:Y:S01]  /*1090*/  ISETP.GT.U32.AND P6, PT, R26, R22, PT ;  /* 0x000000161a00720c */ /* 0x000fe20003fc4070 */
[----:B------:R-:W-:Y:S01]  /*10a0*/  @!P2 IMAD.IADD R18, R18, 0x1, -R26 ;  /* 0x000000011212a824 */ /* 0x000fe200078e0a1a */
[----:B------:R-:W-:Y:S01]  /*10b0*/  ISETP.GT.U32.AND P2, PT, R26, R21, PT ;  /* 0x000000151a00720c */ /* 0x000fe20003f44070 */
[----:B------:R-:W-:-:S04]  /*10c0*/  IMAD.HI.U32 R9, R8, R23, RZ ;  /* 0x0000001708097227 */ /* 0x000fc800078e00ff */
[--C-:B------:R-:W-:Y:S01]  /*10d0*/  @!P4 IMAD.IADD R17, R17, 0x1, -R26.reuse ;  /* 0x000000011111c824 */ /* 0x100fe200078e0a1a */
[----:B------:R-:W-:Y:S01]  /*10e0*/  ISETP.GE.AND P4, PT, R27, RZ, PT ;  /* 0x000000ff1b00720c */ /* 0x000fe20003f86270 */
[----:B------:R-:W-:Y:S01]  /*10f0*/  IMAD.MOV R9, RZ, RZ, -R9 ;  /* 0x000000ffff097224 */ /* 0x000fe200078e0a09 */
[----:B------:R-:W-:Y:S01]  /*1100*/  IABS R27, R30 ;  /* 0x0000001e001b7213 */ /* 0x000fe20000000000 */
[----:B------:R-:W-:Y:S01]  /*1110*/  @!P1 IMAD.IADD R20, R20, 0x1, -R26 ;  /* 0x0000000114149824 */ /* 0x000fe200078e0a1a */
[----:B------:R-:W-:Y:S01]  /*1120*/  ISETP.NE.U32.AND P1, PT, R5, RZ, PT ;  /* 0x000000ff0500720c */ /* 0x000fe20003f25070 */
[----:B------:R-:W-:Y:S02]  /*1130*/  IMAD R198, R0, 0x100, R5 ;  /* 0x0000010000c67824 */ /* 0x000fe400078e0205 */
[----:B------:R-:W-:Y:S02]  /*1140*/  IMAD R5, R26, R9, R23 ;  /* 0x000000091a057224 */ /* 0x000fe400078e0217 */
[----:B------:R-:W-:Y:S01]  /*1150*/  VIADD R29, R2, 0x78 ;  /* 0x00000078021d7836 */ /* 0x000fe20000000000 */
[----:B------:R-:W-:Y:S01]  /*1160*/  IABS R2, R198 ;  /* 0x000000c600027213 */ /* 0x000fe20000000000 */
[----:B------:R-:W-:-:S03]  /*1170*/  IMAD.HI.U32 R0, R8, R27, RZ ;  /* 0x0000001b08007227 */ /* 0x000fc600078e00ff */
[----:B------:R-:W-:Y:S01]  /*1180*/  IABS R23, R29 ;  /* 0x0000001d00177213 */ /* 0x000fe20000000000 */
[--C-:B------:R-:W-:Y:S01]  /*1190*/  @!P5 IMAD.IADD R15, R15, 0x1, -R26.reuse ;  /* 0x000000010f0fd824 */ /* 0x100fe200078e0a1a */
[----:B------:R-:W-:Y:S01]  /*11a0*/  ISETP.GE.AND P5, PT, R24, RZ, PT ;  /* 0x000000ff1800720c */ /* 0x000fe20003fa6270 */
[----:B------:R-:W-:Y:S01]  /*11b0*/  @!P6 IMAD.IADD R22, R22, 0x1, -R26 ;  /* 0x000000011616e824 */ /* 0x000fe200078e0a1a */
[C---:B------:R-:W-:Y:S01]  /*11c0*/  ISETP.GT.U32.AND P6, PT, R26.reuse, R5, PT ;  /* 0x000000051a00720c */ /* 0x040fe20003fc4070 */
[----:B------:R-:W-:Y:S02]  /*11d0*/  IMAD.MOV R0, RZ, RZ, -R0 ;  /* 0x000000ffff007224 */ /* 0x000fe400078e0a00 */
[----:B------:R-:W-:Y:S02]  /*11e0*/  @!P2 IMAD.IADD R21, R21, 0x1, -R26 ;  /* 0x000000011515a824 */ /* 0x000fe400078e0a1a */
[----:B------:R-:W-:Y:S01]  /*11f0*/  @!P3 IMAD.MOV R15, RZ, RZ, -R15 ;  /* 0x000000ffff0fb224 */ /* 0x000fe200078e0a0f */
[C---:B------:R-:W-:Y:S01]  /*1200*/  ISETP.GT.U32.AND P3, PT, R26.reuse, R22, PT ;  /* 0x000000161a00720c */ /* 0x040fe20003f64070 */
[C---:B------:R-:W-:Y:S01]  /*1210*/  IMAD R9, R26.reuse, R0, R27 ;  /* 0x000000001a097224 */ /* 0x040fe200078e021b */
[----:B------:R-:W-:Y:S01]  /*1220*/  ISETP.GT.U32.AND P2, PT, R26, R21, PT ;  /* 0x000000151a00720c */ /* 0x000fe20003f44070 */
[----:B------:R-:W-:Y:S01]  /*1230*/  IMAD.HI.U32 R0, R8, R23, RZ ;  /* 0x0000001708007227 */ /* 0x000fe200078e00ff */
[----:B------:R-:W1:Y:S03]  /*1240*/  LDS R27, [UR9] ;  /* 0x00000009ff1b7984 */ /* 0x000e660008000800 */
[----:B------:R-:W-:-:S02]  /*1250*/  IMAD.MOV R0, RZ, RZ, -R0 ;  /* 0x000000ffff007224 */ /* 0x000fc400078e0a00 */
[--C-:B------:R-:W-:Y:S02]  /*1260*/  @!P6 IMAD.IADD R5, R5, 0x1, -R26.reuse ;  /* 0x000000010505e824 */ /* 0x100fe400078e0a1a */
[----:B------:R-:W-:Y:S02]  /*1270*/  IMAD R23, R26, R0, R23 ;  /* 0x000000001a177224 */ /* 0x000fe400078e0217 */
[--C-:B------:R-:W-:Y:S01]  /*1280*/  @!P3 IMAD.IADD R22, R22, 0x1, -R26.reuse ;  /* 0x000000011616b824 */ /* 0x100fe200078e0a1a */
[C---:B------:R-:W-:Y:S01]  /*1290*/  ISETP.GT.U32.AND P6, PT, R26.reuse, R5, PT ;  /* 0x000000051a00720c */ /* 0x040fe20003fc4070 */
[----:B------:R-:W-:Y:S01]  /*12a0*/  @!P2 IMAD.IADD R21, R21, 0x1, -R26 ;  /* 0x000000011515a824 */ /* 0x000fe200078e0a1a */
[----:B------:R-:W-:Y:S01]  /*12b0*/  ISETP.GT.U32.AND P3, PT, R26, R23, PT ;  /* 0x000000171a00720c */ /* 0x000fe20003f64070 */
[----:B------:R-:W-:Y:S01]  /*12c0*/  IMAD.HI.U32 R0, R4, R2, RZ ;  /* 0x0000000204007227 */ /* 0x000fe200078e00ff */
[----:B------:R-:W-:Y:S02]  /*12d0*/  ISETP.GE.AND P2, PT, R11, RZ, PT ;  /* 0x000000ff0b00720c */ /* 0x000fe40003f46270 */
[----:B------:R-:W-:Y:S01]  /*12e0*/  IABS R11, R28 ;  /* 0x0000001c000b7213 */ /* 0x000fe20000000000 */
[----:B------:R-:W-:-:S02]  /*12f0*/  IMAD.MOV R0, RZ, RZ, -R0 ;  /* 0x000000ffff007224 */ /* 0x000fc400078e0a00 */
[----:B------:R-:W-:Y:S02]  /*1300*/  VIADD R197, R198, 0x80 ;  /* 0x00000080c6c57836 */ /* 0x000fe40000000000 */
[----:B------:R-:W-:-:S03]  /*1310*/  IMAD.HI.U32 R8, R8, R11, RZ ;  /* 0x0000000b08087227 */ /* 0x000fc600078e00ff */
[----:B------:R-:W-:Y:S01]  /*1320*/  IABS R24, R197 ;  /* 0x000000c500187213 */ /* 0x000fe20000000000 */
[----:B------:R-:W-:Y:S02]  /*1330*/  IMAD R0, R25, R0, R2 ;  /* 0x0000000019007224 */ /* 0x000fe400078e0202 */
[----:B------:R-:W-:Y:S02]  /*1340*/  IMAD.MOV R8, RZ, RZ, -R8 ;  /* 0x000000ffff087224 */ /* 0x000fe400078e0a08 */
[--C-:B------:R-:W-:Y:S01]  /*1350*/  @!P6 IMAD.IADD R5, R5, 0x1, -R26.reuse ;  /* 0x000000010505e824 */ /* 0x100fe200078e0a1a */
[C---:B------:R-:W-:Y:S01]  /*1360*/  ISETP.GT.U32.AND P6, PT, R26.reuse, R9, PT ;  /* 0x000000091a00720c */ /* 0x040fe20003fc4070 */
[----:B------:R-:W-:Y:S01]  /*1370*/  @!P3 IMAD.IADD R23, R23, 0x1, -R26 ;  /* 0x000000011717b824 */ /* 0x000fe200078e0a1a */
[----:B------:R-:W-:Y:S01]  /*1380*/  ISETP.GT.U32.AND P3, PT, R25, R0, PT ;  /* 0x000000001900720c */ /* 0x000fe20003f64070 */
[----:B------:R-:W-:Y:S02]  /*1390*/  IMAD R11, R26, R8, R11 ;  /* 0x000000081a0b7224 */ /* 0x000fe400078e020b */
[----:B------:R-:W-:Y:S01]  /*13a0*/  @!P5 IMAD.MOV R16, RZ, RZ, -R16 ;  /* 0x000000ffff10d224 */ /* 0x000fe200078e0a10 */
[----:B------:R-:W-:Y:S01]  /*13b0*/  ISETP.GE.AND P5, PT, R31, RZ, PT ;  /* 0x000000ff1f00720c */ /* 0x000fe20003fa6270 */
[----:B------:R-:W-:-:S02]  /*13c0*/  IMAD.MOV.U32 R8, RZ, RZ, R5 ;  /* 0x000000ffff087224 */ /* 0x000fc400078e0005 */
[----:B------:R-:W-:Y:S01]  /*13d0*/  IMAD.HI.U32 R4, R4, R24, RZ ;  /* 0x0000001804047227 */ /* 0x000fe200078e00ff */
[----:B-1----:R-:W-:-:S03]  /*13e0*/  R2UR UR8, R27 ;  /* 0x000000001b0872ca */ /* 0x002fc600000e0000 */
[----:B------:R-:W-:Y:S01]  /*13f0*/  @!P2 IMAD.MOV R8, RZ, RZ, -R8 ;  /* 0x000000ffff08a224 */ /* 0x000fe200078e0a08 */
[----:B------:R-:W-:Y:S01]  /*1400*/  BAR.SYNC.DEFER_BLOCKING 0x0 ;  /* 0x0000000000007b1d */ /* 0x000fe20000010000 */
[----:B------:R-:W-:Y:S01]  /*1410*/  ISETP.GT.U32.AND P2, PT, R26, R11, PT ;  /* 0x0000000b1a00720c */ /* 0x000fe20003f44070 */
[----:B------:R-:W-:Y:S02]  /*1420*/  IMAD.MOV R4, RZ, RZ, -R4 ;  /* 0x000000ffff047224 */ /* 0x000fe400078e0a04 */
[----:B------:R-:W-:Y:S02]  /*1430*/  @!P3 IMAD.IADD R0, R0, 0x1, -R25 ;  /* 0x000000010000b824 */ /* 0x000fe400078e0a19 */
[C---:B------:R-:W-:Y:S02]  /*1440*/  IMAD R2, R25.reuse, R4, R24 ;  /* 0x0000000419027224 */ /* 0x040fe400078e0218 */
[----:B------:R-:W-:Y:S01]  /*1450*/  @!P0 IMAD.MOV R18, RZ, RZ, -R18 ;  /* 0x000000ffff128224 */ /* 0x000fe200078e0a12 */
[----:B------:R-:W-:Y:S01]  /*1460*/  ISETP.GT.U32.AND P0, PT, R26, R23, PT ;  /* 0x000000171a00720c */ /* 0x000fe20003f04070 */
[----:B------:R-:W-:Y:S01]  /*1470*/  @!P5 IMAD.MOV R19, RZ, RZ, -R19 ;  /* 0x000000ffff13d224 */ /* 0x000fe200078e0a13 */
[----:B------:R-:W-:Y:S01]  /*1480*/  ISETP.GT.U32.AND P5, PT, R25, R0, PT ;  /* 0x000000001900720c */ /* 0x000fe20003fa4070 */
[--C-:B------:R-:W-:Y:S01]  /*1490*/  @!P6 IMAD.IADD R9, R9, 0x1, -R26.reuse ;  /* 0x000000010909e824 */ /* 0x100fe200078e0a1a */
[----:B------:R-:W-:Y:S01]  /*14a0*/  ISETP.GT.U32.AND P6, PT, R25, R2, PT ;  /* 0x000000021900720c */ /* 0x000fe20003fc4070 */
[----:B------:R-:W-:Y:S01]  /*14b0*/  @!P2 IMAD.IADD R11, R11, 0x1, -R26 ;  /* 0x000000010b0ba824 */ /* 0x000fe200078e0a1a */
[----:B------:R-:W1:Y:S01]  /*14c0*/  LDC.64 R4, c[0x0][0x3a0] ;  /* 0x0000e800ff047b82 */ /* 0x000e620000000a00 */
[----:B------:R-:W-:Y:S01]  /*14d0*/  @!P4 IMAD.MOV R17, RZ, RZ, -R17 ;  /* 0x000000ffff11c224 */ /* 0x000fe200078e0a11 */
[----:B------:R-:W-:Y:S01]  /*14e0*/  ISETP.GE.AND P4, PT, R32, RZ, PT ;  /* 0x000000ff2000720c */ /* 0x000fe20003f86270 */
[----:B------:R-:W-:Y:S01]  /*14f0*/  IMAD.SHL.U32 R24, R137, 0x200000, RZ ;  /* 0x0020000089187824 */ /* 0x000fe200078e00ff */
[----:B------:R-:W-:-:S02]  /*1500*/  ISETP.GT.U32.AND P2, PT, R26, R9, PT ;  /* 0x000000091a00720c */ /* 0x000fc40003f44070 */
[----:B------:R-:W-:Y:S01]  /*1510*/  ISETP.GT.U32.AND P3, PT, R26, R11, PT ;  /* 0x0000000b1a00720c */ /* 0x000fe20003f64070 */
[----:B------:R-:W-:Y:S01]  /*1520*/  @!P0 IMAD.IADD R23, R23, 0x1, -R26 ;  /* 0x0000000117178824 */ /* 0x000fe200078e0a1a */
[----:B------:R-:W-:Y:S01]  /*1530*/  ISETP.GE.AND P0, PT, R34, RZ, PT ;  /* 0x000000ff2200720c */ /* 0x000fe20003f06270 */
[--C-:B------:R-:W-:Y:S01]  /*1540*/  @!P5 IMAD.IADD R0, R0, 0x1, -R25.reuse ;  /* 0x000000010000d824 */ /* 0x100fe200078e0a19 */
[----:B------:R-:W-:Y:S01]  /*1550*/  ISETP.GE.AND P5, PT, R29, RZ, PT ;  /* 0x000000ff1d00720c */ /* 0x000fe20003fa6270 */
[----:B------:R-:W-:Y:S01]  /*1560*/  @!P6 IMAD.IADD R2, R2, 0x1, -R25 ;  /* 0x000000010202e824 */ /* 0x000fe200078e0a19 */
[----:B------:R-:W-:Y:S02]  /*1570*/  ISETP.GE.AND P6, PT, R33, RZ, PT ;  /* 0x000000ff2100720c */ /* 0x000fe40003fc6270 */
[----:B------:R-:W-:Y:S01]  /*1580*/  LOP3.LUT R24, R24, 0x600000, RZ, 0xc0, !PT ;  /* 0x0060000018187812 */ /* 0x000fe200078ec0ff */
[----:B------:R-:W-:Y:S01]  /*1590*/  @!P4 IMAD.MOV R20, RZ, RZ, -R20 ;  /* 0x000000ffff14c224 */ /* 0x000fe200078e0a14 */
[----:B------:R-:W-:Y:S01]  /*15a0*/  ISETP.GT.U32.AND P4, PT, R25, R2, PT ;  /* 0x000000021900720c */ /* 0x000fe20003f84070 */
[--C-:B------:R-:W-:Y:S01]  /*15b0*/  @!P2 IMAD.IADD R9, R9, 0x1, -R26.reuse ;  /* 0x000000010909a824 */ /* 0x100fe200078e0a1a */
[----:B------:R-:W-:Y:S01]  /*15c0*/  ISETP.GE.AND P2, PT, R30, RZ, PT ;  /* 0x000000ff1e00720c */ /* 0x000fe20003f46270 */
[----:B------:R-:W-:Y:S01]  /*15d0*/  @!P3 IMAD.IADD R11, R11, 0x1, -R26 ;  /* 0x000000010b0bb824 */ /* 0x000fe200078e0a1a */
[----:B------:R-:W-:Y:S01]  /*15e0*/  ISETP.GE.AND P3, PT, R28, RZ, PT ;  /* 0x000000ff1c00720c */ /* 0x000fe20003f66270 */
[----:B------:R-:W-:Y:S01]  /*15f0*/  @!P0 IMAD.MOV R22, RZ, RZ, -R22 ;  /* 0x000000ffff168224 */ /* 0x000fe200078e0a16 */
[----:B------:R-:W-:Y:S01]  /*1600*/  ISETP.GE.AND P0, PT, R198, RZ, PT ;  /* 0x000000ffc600720c */ /* 0x000fe20003f06270 */
[----:B------:R-:W-:Y:S01]  /*1610*/  @!P5 IMAD.MOV R23, RZ, RZ, -R23 ;  /* 0x000000ffff17d224 */ /* 0x000fe200078e0a17 */
[----:B------:R-:W-:Y:S01]  /*1620*/  ISETP.GE.AND P5, PT, R197, RZ, PT ;  /* 0x000000ffc500720c */ /* 0x000fe20003fa6270 */
[----:B------:R-:W-:Y:S01]  /*1630*/  @!P6 IMAD.MOV R21, RZ, RZ, -R21 ;  /* 0x000000ffff15e224 */ /* 0x000fe200078e0a15 */
[----:B------:R-:W-:Y:S01]  /*1640*/  R2UR UR10, R24 ;  /* 0x00000000180a72ca */ /* 0x000fe200000e0000 */
[----:B-1----:R-:W-:-:S02]  /*1650*/  VIADD R24, R4, 0xffffffff ;  /* 0xffffffff04187836 */ /* 0x002fc40000000000 */
[----:B------:R-:W-:Y:S01]  /*1660*/  @!P4 IMAD.IADD R2, R2, 0x1, -R25 ;  /* 0x000000010202c824 */ /* 0x000fe200078e0a19 */
[----:B------:R-:W-:Y:S01]  /*1670*/  ISETP.NE.AND P4, PT, R7, RZ, PT ;  /* 0x000000ff0700720c */ /* 0x000fe20003f85270 */
[----:B------:R-:W-:Y:S01]  /*1680*/  @!P2 IMAD.MOV R9, RZ, RZ, -R9 ;  /* 0x000000ffff09a224 */ /* 0x000fe200078e0a09 */
[----:B------:R-:W-:Y:S01]  /*1690*/  LOP3.LUT R7, RZ, R7, RZ, 0x33, !PT ;  /* 0x00000007ff077212 */ /* 0x000fe200078e33ff */
[----:B------:R-:W-:Y:S01]  /*16a0*/  @!P3 IMAD.MOV R11, RZ, RZ, -R11 ;  /* 0x000000ffff0bb224 */ /* 0x000fe200078e0a0b */
[----:B------:R-:W-:Y:S01]  /*16b0*/  ISETP.NE.AND P2, PT, R6, RZ, PT ;  /* 0x000000ff0600720c */ /* 0x000fe20003f45270 */
[----:B------:R-:W-:Y:S01]  /*16c0*/  @!P0 IMAD.MOV R0, RZ, RZ, -R0 ;  /* 0x000000ffff008224 */ /* 0x000fe200078e0a00 */
[C---:B------:R-:W-:Y:S01]  /*16d0*/  SEL R44, R7.reuse, R8, !P4 ;  /* 0x00000008072c7207 */ /* 0x040fe20006000000 */
[----:B------:R-:W-:Y:S01]  /*16e0*/  @!P5 IMAD.MOV R2, RZ, RZ, -R2 ;  /* 0x000000ffff02d224 */ /* 0x000fe200078e0a02 */
[C---:B------:R-:W-:Y:S01]  /*16f0*/  SEL R55, R7.reuse, R10, !P4 ;  /* 0x0000000a07377207 */ /* 0x040fe20006000000 */
[C---:B------:R-:W-:Y:S01]  /*1700*/  VIADD R25, R4.reuse, 0xfffffff7 ;  /* 0xfffffff704197836 */ /* 0x040fe20000000000 */
[C---:B------:R-:W-:Y:S01]  /*1710*/  SEL R57, R7.reuse, R12, !P4 ;  /* 0x0000000c07397207 */ /* 0x040fe20006000000 */
[C---:B------:R-:W-:Y:S01]  /*1720*/  VIADD R26, R4.reuse, 0xfffffff6 ;  /* 0xfffffff6041a7836 */ /* 0x040fe20000000000 */
[C---:B------:R-:W-:Y:S01]  /*1730*/  SEL R59, R7.reuse, R14, !P4 ;  /* 0x0000000e073b7207 */ /* 0x040fe20006000000 */
[----:B------:R-:W-:Y:S01]  /*1740*/  VIADD R8, R4, 0xfffffffd ;  /* 0xfffffffd04087836 */ /* 0x000fe20000000000 */
[----:B------:R-:W-:-:S02]  /*1750*/  SEL R61, R7, R13, !P4 ;  /* 0x0000000d073d7207 */ /* 0x000fc40006000000 */
[C---:B------:R-:W-:Y:S02]  /*1760*/  SEL R63, R7.reuse, R15, !P4 ;  /* 0x0000000f073f7207 */ /* 0x040fe40006000000 */
[C---:B------:R-:W-:Y:S02]  /*1770*/  SEL R65, R7.reuse, R16, !P4 ;  /* 0x0000001007417207 */ /* 0x040fe40006000000 */
[C---:B------:R-:W-:Y:S02]  /*1780*/  SEL R67, R7.reuse, R9, !P4 ;  /* 0x0000000907437207 */ /* 0x040fe40006000000 */
[C---:B------:R-:W-:Y:S02]  /*1790*/  SEL R69, R7.reuse, R17, !P4 ;  /* 0x0000001107457207 */ /* 0x040fe40006000000 */
[C---:B------:R-:W-:Y:S02]  /*17a0*/  SEL R71, R7.reuse, R18, !P4 ;  /* 0x0000001207477207 */ /* 0x040fe40006000000 */
[----:B------:R-:W-:-:S02]  /*17b0*/  SEL R73, R7, R19, !P4 ;  /* 0x0000001307497207 */ /* 0x000fc40006000000 */
[C---:B------:R-:W-:Y:S02]  /*17c0*/  SEL R75, R7.reuse, R20, !P4 ;  /* 0x00000014074b7207 */ /* 0x040fe40006000000 */
[C---:B------:R-:W-:Y:S02]  /*17d0*/  SEL R77, R7.reuse, R21, !P4 ;  /* 0x00000015074d7207 */ /* 0x040fe40006000000 */
[C---:B------:R-:W-:Y:S02]  /*17e0*/  SEL R79, R7.reuse, R22, !P4 ;  /* 0x00000016074f7207 */ /* 0x040fe40006000000 */
[C---:B------:R-:W-:Y:S02]  /*17f0*/  SEL R81, R7.reuse, R11, !P4 ;  /* 0x0000000b07517207 */ /* 0x040fe40006000000 */
[----:B------:R-:W-:Y:S02]  /*1800*/  SEL R45, R7, R23, !P4 ;  /* 0x00000017072d7207 */ /* 0x000fe40006000000 */
[----:B------:R-:W-:Y:S01]  /*1810*/  LOP3.LUT R7, RZ, R6, RZ, 0x33, !PT ;  /* 0x00000006ff077212 */ /* 0x000fe200078e33ff */
[----:B------:R-:W-:Y:S01]  /*1820*/  VIADD R6, R4, 0xfffffffe ;  /* 0xfffffffe04067836 */ /* 0x000fe20000000000 */
[----:B------:R-:W-:-:S02]  /*1830*/  ISETP.GE.U32.AND P3, PT, R24, 0x7ffffff0, PT ;  /* 0x7ffffff01800780c */ /* 0x000fc40003f66070 */
[C---:B------:R-:W-:Y:S02]  /*1840*/  SEL R0, R7.reuse, R0, !P2 ;  /* 0x0000000007007207 */ /* 0x040fe40005000000 */
[----:B------:R-:W-:Y:S02]  /*1850*/  SEL R2, R7, R2, !P2 ;  /* 0x0000000207027207 */ /* 0x000fe40005000000 */
[----:B------:R-:W-:Y:S01]  /*1860*/  ISETP.GE.U32.AND P6, PT, R25, 0x7fffffe8, PT ;  /* 0x7fffffe81900780c */ /* 0x000fe20003fc6070 */
[-C--:B------:R-:W-:Y:S01]  /*1870*/  IMAD R0, R0, R5.reuse, RZ ;  /* 0x0000000500007224 */ /* 0x080fe200078e02ff */
[----:B------:R-:W-:Y:S01]  /*1880*/  ISETP.GE.U32.AND P4, PT, R26, 0x7fffffe7, PT ;  /* 0x7fffffe71a00780c */ /* 0x000fe20003f86070 */
[----:B------:R-:W-:Y:S01]  /*1890*/  IMAD R5, R2, R5, RZ ;  /* 0x0000000502057224 */ /* 0x000fe200078e02ff */
[----:B------:R-:W-:Y:S02]  /*18a0*/  ISETP.GE.U32.AND P0, PT, R6, 0x7fffffef, PT ;  /* 0x7fffffef0600780c */ /* 0x000fe40003f06070 */
[----:B------:R-:W-:Y:S01]  /*18b0*/  ISETP.GE.U32.AND P5, PT, R8, 0x7fffffee, PT ;  /* 0x7fffffee0800780c */ /* 0x000fe20003fa6070 */
[----:B----4-:R-:W-:-:S12]  /*18c0*/  BRA.U UP0, `(.L_x_5) ;  /* 0x0000000100187547 */ /* 0x010fd8000b800000 */
[----:B------:R-:W-:Y:S01]  /*18d0*/  ELECT P2, URZ, PT ;  /* 0x0000000000ff782f */ /* 0x000fe20003840000 */
[----:B------:R-:W-:Y:S01]  /*18e0*/  IMAD.MOV.U32 R2, RZ, RZ, 0x1 ;  /* 0x00000001ff027424 */ /* 0x000fe200078e00ff */
[----:B------:R-:W-:Y:S01]  /*18f0*/  UMOV UR5, 0x40 ;  /* 0x0000004000057882 */ /* 0x000fe20000000000 */
[----:B------:R-:W-:Y:S01]  /*1900*/  UVIRTCOUNT.DEALLOC.SMPOOL 0x80 ;  /* 0x000000800000784c */ /* 0x000fe20000000000 */
[----:B------:R-:W-:-:S09]  /*1910*/  ULEA UR5, UR4, UR5, 0x18 ;  /* 0x0000000504057291 */ /* 0x000fd2000f8ec0ff */
[----:B------:R1:W-:Y:S03]  /*1920*/  @P2 STS.U8 [UR5], R2 ;  /* 0x00000002ff002988 */ /* 0x0003e60008000005 */
.L_x_5:
[----:B------:R-:W-:Y:S01]  /*1930*/  UIADD3 UR10, UPT, UPT, UR8, UR10, URZ ;  /* 0x0000000a080a7290 */ /* 0x000fe2000fffe0ff */
[C---:B------:R-:W-:Y:S01]  /*1940*/  LEA R6, P2, R0.reuse, UR12, 0x1 ;  /* 0x0000000c00067c11 */ /* 0x040fe2000f8408ff */
[----:B------:R-:W-:Y:S01]  /*1950*/  VOTEU.ALL UP1, P1 ;  /* 0x0000000000ff7886 */ /* 0x000fe20000820000 */
[----:B------:R-:W-:Y:S01]  /*1960*/  UMOV UR4, 0x1 ;  /* 0x0000000100047882 */ /* 0x000fe20000000000 */
[----:B------:R-:W-:Y:S01]  /*1970*/  UIADD3 UR7, UPT, UPT, UR9, 0x6000, URZ ;  /* 0x0000600009077890 */ /* 0x000fe2000fffe0ff */
[----:B------:R-:W-:Y:S01]  /*1980*/  LEA.HI.X.SX32 R7, R0, UR13, 0x1, P2 ;  /* 0x0000000d00077c11 */ /* 0x000fe200090f0eff */
[----:B------:R-:W-:Y:S01]  /*1990*/  VOTEU.ALL UP2, P1 ;  /* 0x0000000000ff7886 */ /* 0x000fe20000840000 */
[C---:B------:R-:W-:Y:S01]  /*19a0*/  LEA R8, P2, R5.reuse, UR12, 0x1 ;  /* 0x0000000c05087c11 */ /* 0x040fe2000f8408ff */
[----:B------:R-:W2:Y:S01]  /*19b0*/  LDC.64 R10, c[0x0][0x3a8] ;  /* 0x0000ea00ff0a7b82 */ /* 0x000ea20000000a00 */
[----:B------:R-:W-:Y:S01]  /*19c0*/  STTM.x64 tmem[UR10], RZ ;  /* 0x000000ff000079ed */ /* 0x000fe2000834000a */
[----:B------:R-:W-:Y:S01]  /*19d0*/  STTM.x64 tmem[UR10+0x40], RZ ;  /* 0x000040ff000079ed */ /* 0x000fe2000834000a */
[----:B------:R-:W-:Y:S01]  /*19e0*/  STTM.x64 tmem[UR10+0x80], RZ ;  /* 0x000080ff000079ed */ /* 0x000fe2000834000a */
[----:B------:R-:W-:Y:S01]  /*19f0*/  STTM.x64 tmem[UR10+0xc0], RZ ;  /* 0x0000c0ff000079ed */ /* 0x000fe2000834000a */
[----:B------:R-:W3:Y:S01]  /*1a00*/  FENCE.VIEW.ASYNC.T ;  /* 0x00000000000073c6 */ /* 0x000ee20000000200 */
[----:B------:R-:W-:Y:S01]  /*1a10*/  LEA.HI.X.SX32 R9, R5, UR13, 0x1, P2 ;  /* 0x0000000d05097c11 */ /* 0x000fe200090f0eff */
[----:B------:R-:W-:Y:S01]  /*1a20*/  UMOV UR11, UR7 ;  /* 0x00000007000b7c82 */ /* 0x000fe20008000000 */
[----:B------:R-:W-:-:S04]  /*1a30*/  @!UP1 UIADD3 UR12, UPT, UPT, -UR4, 0x100000, URZ ;  /* 0x00100000040c9890 */ /* 0x000fc8000fffe1ff */
[----:B------:R-:W-:Y:S02]  /*1a40*/  @!UP1 USHF.L.U32 UR13, UR12, 0xb, URZ ;  /* 0x0000000b0c0d9899 */ /* 0x000fe400080006ff */
[----:B------:R-:W-:Y:S01]  /*1a50*/  @!UP1 USHF.L.U32 UR12, UR12, 0x1, URZ ;  /* 0x000000010c0c9899 */ /* 0x000fe200080006ff */
[----:B---3--:R-:W-:Y:S01]  /*1a60*/  BAR.SYNC.DEFER_BLOCKING 0x0 ;  /* 0x0000000000007b1d */ /* 0x008fe20000010000 */
[----:B------:R-:W-:Y:S01]  /*1a70*/  PRMT R102, RZ, 0x7610, R102 ;  /* 0x00007610ff667816 */ /* 0x000fe20000000066 */
[C---:B------:R-:W-:Y:S01]  /*1a80*/  VIADD R0, R4.reuse, 0xfffffffc ;  /* 0xfffffffc04007836 */ /* 0x040fe20000000000 */
[----:B------:R-:W-:Y:S01]  /*1a90*/  PRMT R104, RZ, 0x7610, R104 ;  /* 0x00007610ff687816 */ /* 0x000fe20000000068 */
[----:B-1----:R-:W-:Y:S01]  /*1aa0*/  VIADD R2, R4, 0xfffffff5 ;  /* 0xfffffff504027836 */ /* 0x002fe20000000000 */
[----:B------:R-:W-:Y:S01]  /*1ab0*/  PRMT R119, RZ, 0x7610, R119 ;  /* 0x00007610ff777816 */ /* 0x000fe20000000077 */
[----:B------:R-:W1:Y:S01]  /*1ac0*/  LDCU UR5, c[0x0][0x3b0] ;  /* 0x00007600ff0577ac */ /* 0x000e620008000800 */
[----:B------:R-:W-:-:S02]  /*1ad0*/  PRMT R120, RZ, 0x7610, R120 ;  /* 0x00007610ff787816 */ /* 0x000fc40000000078 */
[----:B------:R-:W-:Y:S01]  /*1ae0*/  ISETP.GE.U32.AND P2, PT, R2, 0x7fffffe6, PT ;  /* 0x7fffffe60200780c */ /* 0x000fe20003f46070 */
[----:B------:R-:W3:Y:S02]  /*1af0*/  FENCE.VIEW.ASYNC.S ;  /* 0x00000000000073c6 */ /* 0x000ee40000000000 */
[----:B---3--:R3:W4:Y:S02]  /*1b00*/  @!UP2 SYNCS.EXCH.64 URZ, [UR11], UR12 ;  /* 0x0000000c0bffa5b2 */ /* 0x0087240008000100 */
[----:B----4-:R-:W-:Y:S01]  /*1b10*/  BAR.SYNC.DEFER_BLOCKING 0x0 ;  /* 0x0000000000007b1d */ /* 0x010fe20000010000 */
[C---:B--2---:R-:W-:Y:S02]  /*1b20*/  IMAD.SHL.U32 R15, R10.reuse, 0x8, RZ ;  /* 0x000000080a0f7824 */ /* 0x044fe400078e00ff */
[----:B------:R-:W-:Y:S02]  /*1b30*/  IMAD R19, R10, 0x9, RZ ;  /* 0x000000090a137824 */ /* 0x000fe400078e02ff */
[----:B------:R-:W-:-:S04]  /*1b40*/  IMAD.WIDE R12, R15, 0x2, R6 ;  /* 0x000000020f0c7825 */ /* 0x000fc800078e0206 */
[----:B------:R-:W-:Y:S01]  /*1b50*/  IMAD.WIDE R14, R15, 0x2, R8 ;  /* 0x000000020f0e7825 */ /* 0x000fe200078e0208 */
[----:B------:R-:W-:-:S03]  /*1b60*/  PRMT R121, RZ, 0x7610, R121 ;  /* 0x00007610ff797816 */ /* 0x000fc60000000079 */
[----:B------:R-:W-:Y:S01]  /*1b70*/  IMAD.SHL.U32 R27, R10, 0x2, RZ ;  /* 0x000000020a1b7824 */ /* 0x000fe200078e00ff */
[----:B------:R-:W-:Y:S01]  /*1b80*/  PRMT R122, RZ, 0x7610, R122 ;  /* 0x00007610ff7a7816 */ /* 0x000fe2000000007a */
[----:B------:R-:W-:Y:S01]  /*1b90*/  IMAD.WIDE R16, R19, 0x2, R6 ;  /* 0x0000000213107825 */ /* 0x000fe200078e0206 */
[----:B------:R-:W-:Y:S02]  /*1ba0*/  PRMT R107, RZ, 0x7610, R107 ;  /* 0x00007610ff6b7816 */ /* 0x000fe4000000006b */
[----:B------:R-:W-:Y:S01]  /*1bb0*/  PRMT R108, RZ, 0x7610, R108 ;  /* 0x00007610ff6c7816 */ /* 0x000fe2000000006c */
[----:B0-----:R-:W2:Y:S04]  /*1bc0*/  @!P3 LDG.E.U16 R102, desc[UR22][R6.64] ;  /* 0x000000160666b981 */ /* 0x001ea8000c1e1500 */
[----:B------:R-:W4:Y:S01]  /*1bd0*/  @!P3 LDG.E.U16 R104, desc[UR22][R8.64] ;  /* 0x000000160868b981 */ /* 0x000f22000c1e1500 */
[----:B------:R-:W-:Y:S01]  /*1be0*/  ISETP.GE.U32.AND P3, PT, R0, 0x7fffffed, PT ;  /* 0x7fffffed0000780c */ /* 0x000fe20003f66070 */
[----:B------:R-:W-:-:S02]  /*1bf0*/  VIADD R0, R4, 0xfffffff4 ;  /* 0xfffffff404007836 */ /* 0x000fc40000000000 */
[----:B------:R-:W-:Y:S01]  /*1c00*/  IMAD.WIDE R18, R19, 0x2, R8 ;  /* 0x0000000213127825 */ /* 0x000fe200078e0208 */
[----:B------:R-:W5:Y:S03]  /*1c10*/  @!P6 LDG.E.U16 R119, desc[UR22][R12.64] ;  /* 0x000000160c77e981 */ /* 0x000f66000c1e1500 */
[C---:B------:R-:W-:Y:S01]  /*1c20*/  IMAD.WIDE R24, R27.reuse, 0x2, R6 ;  /* 0x000000021b187825 */ /* 0x040fe200078e0206 */
[----:B------:R-:W2:Y:S01]  /*1c30*/  @!P6 LDG.E.U16 R120, desc[UR22][R14.64] ;  /* 0x000000160e78e981 */ /* 0x000ea2000c1e1500 */
[----:B------:R-:W-:Y:S02]  /*1c40*/  ISETP.GE.U32.AND P6, PT, R0, 0x7fffffe5, PT ;  /* 0x7fffffe50000780c */ /* 0x000fe40003fc6070 */
[----:B------:R-:W-:Y:S01]  /*1c50*/  VIADD R2, R4, 0xfffffffb ;  /* 0xfffffffb04027836 */ /* 0x000fe20000000000 */
[----:B------:R-:W3:Y:S01]  /*1c60*/  @!P4 LDG.E.U16 R121, desc[UR22][R16.64] ;  /* 0x000000161079c981 */ /* 0x000ee2000c1e1500 */
[----:B------:R-:W-:Y:S01]  /*1c70*/  IMAD.WIDE R26, R27, 0x2, R8 ;  /* 0x000000021b1a7825 */ /* 0x000fe200078e0208 */
[----:B------:R-:W-:-:S02]  /*1c80*/  PRMT R105, RZ, 0x7610, R105 ;  /* 0x00007610ff697816 */ /* 0x000fc40000000069 */
[----:B------:R-:W3:Y:S01]  /*1c90*/  @!P4 LDG.E.U16 R122, desc[UR22][R18.64] ;  /* 0x00000016127ac981 */ /* 0x000ee2000c1e1500 */
[----:B------:R-:W-:Y:S02]  /*1ca0*/  VIADD R0, R4, 0xfffffffa ;  /* 0xfffffffa04007836 */ /* 0x000fe40000000000 */
[C---:B------:R-:W-:Y:S01]  /*1cb0*/  IMAD R33, R10.reuse, 0xa, RZ ;  /* 0x0000000a0a217824 */ /* 0x040fe200078e02ff */
[----:B------:R-:W-:Y:S01]  /*1cc0*/  PRMT R106, RZ, 0x7610, R106 ;  /* 0x00007610ff6a7816 */ /* 0x000fe2000000006a */
[----:B------:R-:W-:Y:S01]  /*1cd0*/  IMAD.WIDE R20, R10, 0x2, R6 ;  /* 0x000000020a147825 */ /* 0x000fe200078e0206 */
[----:B------:R-:W-:Y:S01]  /*1ce0*/  ISETP.GE.U32.AND P4, PT, R2, 0x7fffffec, PT ;  /* 0x7fffffec0200780c */ /* 0x000fe20003f86070 */
[----:B------:R-:W3:Y:S01]  /*1cf0*/  @!P5 LDG.E.U16 R107, desc[UR22][R24.64] ;  /* 0x00000016186bd981 */ /* 0x000ee2000c1e1500 */
[----:B------:R-:W-:Y:S01]  /*1d00*/  PRMT R123, RZ, 0x7610, R123 ;  /* 0x00007610ff7b7816 */ /* 0x000fe2000000007b */
[----:B------:R-:W-:Y:S01]  /*1d10*/  IMAD.WIDE R22, R10, 0x2, R8 ;  /* 0x000000020a167825 */ /* 0x000fe200078e0208 */
[----:B------:R-:W-:Y:S01]  /*1d20*/  PRMT R124, RZ, 0x7610, R124 ;  /* 0x00007610ff7c7816 */ /* 0x000fe2000000007c */
[----:B------:R-:W3:Y:S01]  /*1d30*/  @!P5 LDG.E.U16 R108, desc[UR22][R26.64] ;  /* 0x000000161a6cd981 */ /* 0x000ee2000c1e1500 */
[----:B------:R-:W-:Y:S01]  /*1d40*/  ISETP.GE.U32.AND P5, PT, R0, 0x7fffffeb, PT ;  /* 0x7fffffeb0000780c */ /* 0x000fe20003fa6070 */
[----:B------:R-:W-:Y:S01]  /*1d50*/  IMAD.WIDE R28, R33, 0x2, R6 ;  /* 0x00000002211c7825 */ /* 0x000fe200078e0206 */
[----:B------:R-:W-:Y:S01]  /*1d60*/  PRMT R109, RZ, 0x7610, R109 ;  /* 0x00007610ff6d7816 */ /* 0x000fe2000000006d */
[----:B------:R-:W3:Y:S02]  /*1d70*/  @!P0 LDG.E.U16 R105, desc[UR22][R20.64] ;  /* 0x0000001614698981 */ /* 0x000ee4000c1e1500 */
[----:B------:R-:W-:-:S02]  /*1d80*/  VIADD R2, R4, 0xfffffff3 ;  /* 0xfffffff304027836 */ /* 0x000fc40000000000 */
[----:B------:R-:W-:Y:S01]  /*1d90*/  IMAD R35, R10, 0x3, RZ ;  /* 0x000000030a237824 */ /* 0x000fe200078e02ff */
[----:B------:R-:W3:Y:S01]  /*1da0*/  @!P0 LDG.E.U16 R106, desc[UR22][R22.64] ;  /* 0x00000016166a8981 */ /* 0x000ee2000c1e1500 */
[----:B------:R-:W-:Y:S01]  /*1db0*/  IMAD.WIDE R32, R33, 0x2, R8 ;  /* 0x0000000221207825 */ /* 0x000fe200078e0208 */
[----:B------:R-:W-:-:S03]  /*1dc0*/  PRMT R110, RZ, 0x7610, R110 ;  /* 0x00007610ff6e7816 */ /* 0x000fc6000000006e */
[----:B------:R-:W-:Y:S01]  /*1dd0*/  VIADD R0, R4, 0xfffffff2 ;  /* 0xfffffff204007836 */ /* 0x000fe20000000000 */
[----:B------:R-:W-:Y:S01]  /*1de0*/  ISETP.GE.U32.AND P0, PT, R2, 0x7fffffe4, PT ;  /* 0x7fffffe40200780c */ /* 0x000fe20003f06070 */
[C---:B------:R-:W-:Y:S01]  /*1df0*/  IMAD.WIDE R30, R35.reuse, 0x2, R6 ;  /* 0x00000002231e7825 */ /* 0x040fe200078e0206 */
[----:B------:R-:W3:Y:S03]  /*1e00*/  @!P2 LDG.E.U16 R123, desc[UR22][R28.64] ;  /* 0x000000161c7ba981 */ /* 0x000ee6000c1e1500 */
[----:B------:R-:W-:Y:S01]  /*1e10*/  IMAD.WIDE R34, R35, 0x2, R8 ;  /* 0x0000000223227825 */ /* 0x000fe200078e0208 */
[----:B------:R-:W3:Y:S01]  /*1e20*/  @!P2 LDG.E.U16 R124, desc[UR22][R32.64] ;  /* 0x00000016207ca981 */ /* 0x000ee2000c1e1500 */
[----:B------:R-:W-:Y:S02]  /*1e30*/  ISETP.GE.U32.AND P2, PT, R0, 0x7fffffe3, PT ;  /* 0x7fffffe30000780c */ /* 0x000fe40003f46070 */
[----:B------:R-:W-:Y:S01]  /*1e40*/  VIADD R2, R4, 0xfffffff9 ;  /* 0xfffffff904027836 */ /* 0x000fe20000000000 */
[----:B------:R-:W-:Y:S01]  /*1e50*/  LOP3.LUT R0, R3, 0xf, RZ, 0xc0, !PT ;  /* 0x0000000f03007812 */ /* 0x000fe200078ec0ff */
[C---:B------:R-:W-:Y:S01]  /*1e60*/  IMAD R41, R10.reuse, 0xb, RZ ;  /* 0x0000000b0a297824 */ /* 0x040fe200078e02ff */
[----:B------:R-:W3:Y:S01]  /*1e70*/  @!P3 LDG.E.U16 R109, desc[UR22][R30.64] ;  /* 0x000000161e6db981 */ /* 0x000ee2000c1e1500 */
[----:B------:R-:W-:Y:S01]  /*1e80*/  PRMT R125, RZ, 0x7610, R125 ;  /* 0x00007610ff7d7816 */ /* 0x000fe2000000007d */
[----:B------:R-:W-:Y:S01]  /*1e90*/  IMAD R49, R10, 0xc, RZ ;  /* 0x0000000c0a317824 */ /* 0x000fe200078e02ff */
[----:B------:R-:W-:Y:S01]  /*1ea0*/  PRMT R126, RZ, 0x7610, R126 ;  /* 0x00007610ff7e7816 */ /* 0x000fe2000000007e */
[----:B------:R-:W3:Y:S01]  /*1eb0*/  @!P3 LDG.E.U16 R110, desc[UR22][R34.64] ;  /* 0x00000016226eb981 */ /* 0x000ee2000c1e1500 */
[----:B------:R-:W-:Y:S01]  /*1ec0*/  IMAD.WIDE R36, R41, 0x2, R6 ;  /* 0x0000000229247825 */ /* 0x000fe200078e0206 */
[----:B------:R-:W-:-:S03]  /*1ed0*/  ISETP.GE.U32.AND P3, PT, R2, 0x7fffffea, PT ;  /* 0x7fffffea0200780c */ /* 0x000fc60003f66070 */
[----:B------:R-:W-:Y:S01]  /*1ee0*/  IMAD.WIDE R40, R41, 0x2, R8 ;  /* 0x0000000229287825 */ /* 0x000fe200078e0208 */
[----:B------:R-:W-:Y:S01]  /*1ef0*/  PRMT R127, RZ, 0x7610, R127 ;  /* 0x00007610ff7f7816 */ /* 0x000fe2000000007f */
[----:B------:R-:W3:Y:S02]  /*1f00*/  @!P6 LDG.E.U16 R125, desc[UR22][R36.64] ;  /* 0x00000016247de981 */ /* 0x000ee4000c1e1500 */
[----:B------:R-:W-:Y:S01]  /*1f10*/  IMAD R2, R0, R11, RZ ;  /* 0x0000000b00027224 */ /* 0x000fe200078e02ff */
[----:B------:R-:W-:Y:S01]  /*1f20*/  PRMT R128, RZ, 0x7610, R128 ;  /* 0x00007610ff807816 */ /* 0x000fe20000000080 */
[----:B------:R-:W-:Y:S01]  /*1f30*/  IMAD.WIDE R46, R49, 0x2, R6 ;  /* 0x00000002312e7825 */ /* 0x000fe200078e0206 */
[----:B------:R-:W3:Y:S03]  /*1f40*/  @!P6 LDG.E.U16 R126, desc[UR22][R40.64] ;  /* 0x00000016287ee981 */ /* 0x000ee6000c1e1500 */
[----:B------:R-:W-:-:S02]  /*1f50*/  IMAD R53, R10, 0x5, RZ ;  /* 0x000000050a357824 */ /* 0x000fc400078e02ff */
[----:B------:R-:W-:Y:S01]  /*1f60*/  IMAD.WIDE R48, R49, 0x2, R8 ;  /* 0x0000000231307825 */ /* 0x000fe200078e0208 */
[----:B------:R-:W-:Y:S01]  /*1f70*/  LEA R82, P6, R2, UR14, 0x1 ;  /* 0x0000000e02527c11 */ /* 0x000fe2000f8c08ff */
[----:B------:R-:W3:Y:S02]  /*1f80*/  @!P0 LDG.E.U16 R127, desc[UR22][R46.64] ;  /* 0x000000162e7f8981 */ /* 0x000ee4000c1e1500 */
[----:B-1----:R-:W-:Y:S02]  /*1f90*/  IMAD R55, R55, UR5, RZ ;  /* 0x0000000537377c24 */ /* 0x002fe4000f8e02ff */
[----:B------:R-:W-:Y:S01]  /*1fa0*/  IMAD.SHL.U32 R43, R10, 0x4, RZ ;  /* 0x000000040a2b7824 */ /* 0x000fe200078e00ff */
[----:B------:R-:W-:Y:S01]  /*1fb0*/  PRMT R113, RZ, 0x7610, R113 ;  /* 0x00007610ff717816 */ /* 0x000fe20000000071 */
[C---:B------:R-:W-:Y:S01]  /*1fc0*/  IMAD.WIDE R50, R53.reuse, 0x2, R6 ;  /* 0x0000000235327825 */ /* 0x040fe200078e0206 */
[----:B------:R-:W-:Y:S01]  /*1fd0*/  PRMT R114, RZ, 0x7610, R114 ;  /* 0x00007610ff727816 */ /* 0x000fe20000000072 */
[----:B------:R-:W3:Y:S01]  /*1fe0*/  @!P0 LDG.E.U16 R128, desc[UR22][R48.64] ;  /* 0x0000001630808981 */ /* 0x000ee2000c1e1500 */
[----:B------:R-:W-:Y:S01]  /*1ff0*/  PRMT R111, RZ, 0x7610, R111 ;  /* 0x00007610ff6f7816 */ /* 0x000fe2000000006f */
[----:B------:R-:W-:Y:S01]  /*2000*/  IMAD.WIDE R52, R53, 0x2, R8 ;  /* 0x0000000235347825 */ /* 0x000fe200078e0208 */
[----:B------:R-:W-:Y:S01]  /*2010*/  PRMT R112, RZ, 0x7610, R112 ;  /* 0x00007610ff707816 */ /* 0x000fe20000000070 */
[----:B------:R-:W3:Y:S01]  /*2020*/  @!P5 LDG.E.U16 R113, desc[UR22][R50.64] ;  /* 0x000000163271d981 */ /* 0x000ee2000c1e1500 */
[----:B------:R-:W-:Y:S01]  /*2030*/  LEA.HI.X.SX32 R86, R2, UR15, 0x1, P6 ;  /* 0x0000000f02567c11 */ /* 0x000fe2000b0f0eff */
[----:B------:R-:W-:Y:S01]  /*2040*/  IMAD.WIDE R38, R43, 0x2, R6 ;  /* 0x000000022b267825 */ /* 0x000fe200078e0206 */
[----:B------:R-:W-:Y:S01]  /*2050*/  LEA R54, P0, R55, R82, 0x1 ;  /* 0x0000005237367211 */ /* 0x000fe200078008ff */
[----:B------:R-:W3:Y:S02]  /*2060*/  @!P5 LDG.E.U16 R114, desc[UR22][R52.64] ;  /* 0x000000163472d981 */ /* 0x000ee4000c1e1500 */
[----:B------:R-:W-:-:S02]  /*2070*/  IMAD R57, R57, UR5, RZ ;  /* 0x0000000539397c24 */ /* 0x000fc4000f8e02ff */
[----:B------:R-:W-:Y:S02]  /*2080*/  IMAD R61, R61, UR5, RZ ;  /* 0x000000053d3d7c24 */ /* 0x000fe4000f8e02ff */
[----:B------:R-:W-:Y:S01]  /*2090*/  IMAD.WIDE R42, R43, 0x2, R8 ;  /* 0x000000022b2a7825 */ /* 0x000fe200078e0208 */
[----:B------:R-:W-:Y:S01]  /*20a0*/  LEA.HI.X.SX32 R55, R55, R86, 0x1, P0 ;  /* 0x0000005637377211 */ /* 0x000fe200000f0eff */
[----:B------:R-:W3:Y:S02]  /*20b0*/  @!P4 LDG.E.U16 R111, desc[UR22][R38.64] ;  /* 0x00000016266fc981 */ /* 0x000ee4000c1e1500 */
[----:B------:R-:W-:Y:S01]  /*20c0*/  VIADD R5, R4, 0xfffffff1 ;  /* 0xfffffff104057836 */ /* 0x000fe20000000000 */
[-C--:B------:R-:W-:Y:S01]  /*20d0*/  LEA R56, P5, R57, R82.reuse, 0x1 ;  /* 0x0000005239387211 */ /* 0x080fe200078a08ff */
[----:B------:R-:W-:Y:S01]  /*20e0*/  IMAD R63, R63, UR5, RZ ;  /* 0x000000053f3f7c24 */ /* 0x000fe2000f8e02ff */
[----:B------:R-:W-:Y:S01]  /*20f0*/  LEA R60, P0, R61, R82, 0x1 ;  /* 0x000000523d3c7211 */ /* 0x000fe200078008ff */
[----:B------:R-:W-:Y:S01]  /*2100*/  IMAD R67, R67, UR5, RZ ;  /* 0x0000000543437c24 */ /* 0x000fe2000f8e02ff */
[----:B------:R-:W3:Y:S01]  /*2110*/  @!P4 LDG.E.U16 R112, desc[UR22][R42.64] ;  /* 0x000000162a70c981 */ /* 0x000ee2000c1e1500 */
[----:B------:R-:W-:Y:S01]  /*2120*/  ISETP.GE.U32.AND P4, PT, R5, 0x7fffffe2, PT ;  /* 0x7fffffe20500780c */ /* 0x000fe20003f86070 */
[----:B------:R-:W-:Y:S01]  /*2130*/  IMAD R5, R44, UR5, RZ ;  /* 0x000000052c057c24 */ /* 0x000fe2000f8e02ff */
[-C--:B------:R-:W-:Y:S01]  /*2140*/  LEA.HI.X.SX32 R57, R57, R86.reuse, 0x1, P5 ;  /* 0x0000005639397211 */ /* 0x080fe200028f0eff */
[----:B------:R-:W-:Y:S01]  /*2150*/  IMAD R69, R69, UR5, RZ ;  /* 0x0000000545457c24 */ /* 0x000fe2000f8e02ff */
[----:B------:R-:W-:Y:S01]  /*2160*/  LEA.HI.X.SX32 R61, R61, R86, 0x1, P0 ;  /* 0x000000563d3d7211 */ /* 0x000fe200000f0eff */
[----:B------:R-:W-:Y:S01]  /*2170*/  IMAD R73, R73, UR5, RZ ;  /* 0x0000000549497c24 */ /* 0x000fe2000f8e02ff */
[----:B------:R-:W-:-:S02]  /*2180*/  LEA R62, P5, R63, R82, 0x1 ;  /* 0x000000523f3e7211 */ /* 0x000fc400078a08ff */
[-C--:B------:R-:W-:Y:S01]  /*2190*/  LEA R66, P0, R67, R82.reuse, 0x1 ;  /* 0x0000005243427211 */ /* 0x080fe200078008ff */
[----:B------:R-:W-:Y:S01]  /*21a0*/  IMAD R59, R59, UR5, RZ ;  /* 0x000000053b3b7c24 */ /* 0x000fe2000f8e02ff */
[----:B------:R-:W-:Y:S01]  /*21b0*/  LEA R44, P6, R5, R82, 0x1 ;  /* 0x00000052052c7211 */ /* 0x000fe200078c08ff */
[----:B------:R-:W-:Y:S01]  /*21c0*/  IMAD R75, R75, UR5, RZ ;  /* 0x000000054b4b7c24 */ /* 0x000fe2000f8e02ff */
[-C--:B------:R-:W-:Y:S01]  /*21d0*/  LEA.HI.X.SX32 R63, R63, R86.reuse, 0x1, P5 ;  /* 0x000000563f3f7211 */ /* 0x080fe200028f0eff */
[----:B------:R-:W-:Y:S01]  /*21e0*/  IMAD R79, R79, UR5, RZ ;  /* 0x000000054f4f7c24 */ /* 0x000fe2000f8e02ff */
[----:B------:R-:W-:Y:S01]  /*21f0*/  LEA.HI.X.SX32 R67, R67, R86, 0x1, P0 ;  /* 0x0000005643437211 */ /* 0x000fe200000f0eff */
[----:B------:R-:W-:Y:S01]  /*2200*/  IMAD R83, R45, UR5, RZ ;  /* 0x000000052d537c24 */ /* 0x000fe2000f8e02ff */
[-C--:B------:R-:W-:Y:S02]  /*2210*/  LEA R68, P5, R69, R82.reuse, 0x1 ;  /* 0x0000005245447211 */ /* 0x080fe400078a08ff */
[----:B------:R-:W-:Y:S01]  /*2220*/  LEA R72, P0, R73, R82, 0x1 ;  /* 0x0000005249487211 */ /* 0x000fe200078008ff */
[----:B------:R-:W-:Y:S01]  /*2230*/  IMAD R65, R65, UR5, RZ ;  /* 0x0000000541417c24 */ /* 0x000fe2000f8e02ff */
[----:B------:R-:W-:-:S02]  /*2240*/  LEA.HI.X.SX32 R45, R5, R86, 0x1, P6 ;  /* 0x00000056052d7211 */ /* 0x000fc400030f0eff */
[----:B------:R-:W-:Y:S01]  /*2250*/  LEA R58, P6, R59, R82, 0x1 ;  /* 0x000000523b3a7211 */ /* 0x000fe200078c08ff */
[----:B------:R-:W-:Y:S01]  /*2260*/  VIADD R2, R4, 0xf ;  /* 0x0000000f04027836 */ /* 0x000fe20000000000 */
[-C--:B------:R-:W-:Y:S01]  /*2270*/  LEA.HI.X.SX32 R69, R69, R86.reuse, 0x1, P5 ;  /* 0x0000005645457211 */ /* 0x080fe200028f0eff */
[----:B------:R-:W-:Y:S01]  /*2280*/  IMAD R81, R81, UR5, RZ ;  /* 0x0000000551517c24 */ /* 0x000fe2000f8e02ff */
[----:B------:R-:W-:Y:S02]  /*2290*/  LEA.HI.X.SX32 R73, R73, R86, 0x1, P0 ;  /* 0x0000005649497211 */ /* 0x000fe400000f0eff */
[-C--:B------:R-:W-:Y:S02]  /*22a0*/  LEA R74, P5, R75, R82.reuse, 0x1 ;  /* 0x000000524b4a7211 */ /* 0x080fe400078a08ff */
[----:B------:R-:W-:Y:S01]  /*22b0*/  LEA R78, P0, R79, R82, 0x1 ;  /* 0x000000524f4e7211 */ /* 0x000fe200078008ff */
[----:B------:R-:W-:Y:S01]  /*22c0*/  IMAD R71, R71, UR5, RZ ;  /* 0x0000000547477c24 */ /* 0x000fe2000f8e02ff */
[----:B------:R-:W-:-:S02]  /*22d0*/  LEA.HI.X.SX32 R59, R59, R86, 0x1, P6 ;  /* 0x000000563b3b7211 */ /* 0x000fc400030f0eff */
[----:B------:R-:W-:Y:S01]  /*22e0*/  LEA R64, P6, R65, R82, 0x1 ;  /* 0x0000005241407211 */ /* 0x000fe200078c08ff */
[----:B------:R-:W-:Y:S01]  /*22f0*/  VIADD R84, R4, 0xfffffff8 ;  /* 0xfffffff804547836 */ /* 0x000fe20000000000 */
[-C--:B------:R-:W-:Y:S02]  /*2300*/  LEA.HI.X.SX32 R75, R75, R86.reuse, 0x1, P5 ;  /* 0x000000564b4b7211 */ /* 0x080fe400028f0eff */
[----:B------:R-:W-:Y:S01]  /*2310*/  LEA.HI.X.SX32 R79, R79, R86, 0x1, P0 ;  /* 0x000000564f4f7211 */ /* 0x000fe200000f0eff */
[----:B------:R-:W-:Y:S01]  /*2320*/  IMAD R85, R10, 0xd, RZ ;  /* 0x0000000d0a557824 */ /* 0x000fe200078e02ff */
[----:B------:R-:W-:Y:S02]  /*2330*/  LEA R80, P5, R81, R82, 0x1 ;  /* 0x0000005251507211 */ /* 0x000fe400078a08ff */
[----:B------:R-:W-:Y:S01]  /*2340*/  ISETP.GT.AND P0, PT, R2, 0xf, PT ;  /* 0x0000000f0200780c */ /* 0x000fe20003f04270 */
[----:B------:R-:W-:Y:S01]  /*2350*/  IMAD R77, R77, UR5, RZ ;  /* 0x000000054d4d7c24 */ /* 0x000fe2000f8e02ff */
[----:B------:R-:W-:Y:S01]  /*2360*/  LEA.HI.X.SX32 R65, R65, R86, 0x1, P6 ;  /* 0x0000005641417211 */ /* 0x000fe200030f0eff */
[----:B------:R-:W-:Y:S01]  /*2370*/  VIADD R103, R4, 0xfffffff0 ;  /* 0xfffffff004677836 */ /* 0x000fe20000000000 */
[----:B------:R-:W-:-:S02]  /*2380*/  LEA R70, P6, R71, R82, 0x1 ;  /* 0x0000005247467211 */ /* 0x000fc400078c08ff */
[----:B------:R-:W-:Y:S02]  /*2390*/  LEA.HI.X.SX32 R81, R81, R86, 0x1, P5 ;  /* 0x0000005651517211 */ /* 0x000fe400028f0eff */
[----:B------:R-:W-:Y:S01]  /*23a0*/  ISETP.LT.AND P0, PT, R0, R4, P0 ;  /* 0x000000040000720c */ /* 0x000fe20000701270 */
[C---:B------:R-:W-:Y:S01]  /*23b0*/  IMAD.WIDE R4, R85.reuse, 0x2, R6 ;  /* 0x0000000255047825 */ /* 0x040fe200078e0206 */
[----:B------:R-:W-:Y:S02]  /*23c0*/  ISETP.GE.U32.AND P5, PT, R84, 0x7fffffe9, PT ;  /* 0x7fffffe95400780c */ /* 0x000fe40003fa6070 */
[----:B------:R-:W-:Y:S01]  /*23d0*/  PRMT R129, RZ, 0x7610, R129 ;  /* 0x00007610ff817816 */ /* 0x000fe20000000081 */
[----:B------:R-:W-:Y:S01]  /*23e0*/  IMAD.WIDE R84, R85, 0x2, R8 ;  /* 0x0000000255547825 */ /* 0x000fe200078e0208 */
[----:B------:R-:W-:Y:S02]  /*23f0*/  PRMT R130, RZ, 0x7610, R130 ;  /* 0x00007610ff827816 */ /* 0x000fe40000000082 */
[----:B------:R-:W-:-:S02]  /*2400*/  LEA.HI.X.SX32 R71, R71, R86, 0x1, P6 ;  /* 0x0000005647477211 */ /* 0x000fc400030f0eff */
[C---:B------:R-:W-:Y:S01]  /*2410*/  LEA R76, P6, R77.reuse, R82, 0x1 ;  /* 0x000000524d4c7211 */ /* 0x040fe200078c08ff */
[----:B------:R-:W3:Y:S01]  /*2420*/  @!P2 LDG.E.U16 R129, desc[UR22][R4.64] ;  /* 0x000000160481a981 */ /* 0x000ee2000c1e1500 */
[C---:B------:R-:W-:Y:S02]  /*2430*/  IMAD R95, R10.reuse, 0x6, RZ ;  /* 0x000000060a5f7824 */ /* 0x040fe400078e02ff */
[----:B------:R-:W-:Y:S01]  /*2440*/  LEA.HI.X.SX32 R77, R77, R86, 0x1, P6 ;  /* 0x000000564d4d7211 */ /* 0x000fe200030f0eff */
[----:B------:R-:W3:Y:S01]  /*2450*/  @!P2 LDG.E.U16 R130, desc[UR22][R84.64] ;  /* 0x000000165482a981 */ /* 0x000ee2000c1e1500 */
[----:B------:R-:W-:Y:S01]  /*2460*/  ISETP.GE.U32.AND P2, PT, R103, 0x7fffffe1, PT ;  /* 0x7fffffe16700780c */ /* 0x000fe20003f46070 */
[C---:B------:R-:W-:Y:S01]  /*2470*/  IMAD R97, R10.reuse, 0xe, RZ ;  /* 0x0000000e0a617824 */ /* 0x040fe200078e02ff */
[C---:B------:R-:W-:Y:S01]  /*2480*/  LEA R82, P6, R83.reuse, R82, 0x1 ;  /* 0x0000005253527211 */ /* 0x040fe200078c08ff */
[C---:B------:R-:W-:Y:S02]  /*2490*/  IMAD R99, R10.reuse, 0x7, RZ ;  /* 0x000000070a637824 */ /* 0x040fe400078e02ff */
[----:B------:R-:W-:Y:S01]  /*24a0*/  IMAD R101, R10, 0xf, RZ ;  /* 0x0000000f0a657824 */ /* 0x000fe200078e02ff */
[----:B------:R-:W-:Y:S01]  /*24b0*/  LEA.HI.X.SX32 R83, R83, R86, 0x1, P6 ;  /* 0x0000005653537211 */ /* 0x000fe200030f0eff */
[----:B------:R-:W-:Y:S01]  /*24c0*/  IMAD.WIDE R86, R95, 0x2, R6 ;  /* 0x000000025f567825 */ /* 0x000fe200078e0206 */
[----:B------:R-:W-:-:S02]  /*24d0*/  PRMT R115, RZ, 0x7610, R115 ;  /* 0x00007610ff737816 */ /* 0x000fc40000000073 */
[----:B------:R-:W-:Y:S01]  /*24e0*/  PRMT R116, RZ, 0x7610, R116 ;  /* 0x00007610ff747816 */ /* 0x000fe20000000074 */
[----:B------:R-:W-:Y:S01]  /*24f0*/  IMAD.WIDE R88, R97, 0x2, R6 ;  /* 0x0000000261587825 */ /* 0x000fe200078e0206 */
[----:B------:R-:W-:Y:S02]  /*2500*/  PRMT R131, RZ, 0x7610, R131 ;  /* 0x00007610ff837816 */ /* 0x000fe40000000083 */
[----:B------:R-:W-:Y:S01]  /*2510*/  PRMT R132, RZ, 0x7610, R132 ;  /* 0x00007610ff847816 */ /* 0x000fe20000000084 */
[----:B------:R-:W-:Y:S01]  /*2520*/  IMAD.WIDE R90, R99, 0x2, R6 ;  /* 0x00000002635a7825 */ /* 0x000fe200078e0206 */
[----:B------:R-:W-:Y:S01]  /*2530*/  PRMT R117, RZ, 0x7610, R117 ;  /* 0x00007610ff757816 */ /* 0x000fe20000000075 */
[----:B------:R-:W3:Y:S01]  /*2540*/  @!P3 LDG.E.U16 R115, desc[UR22][R86.64] ;  /* 0x000000165673b981 */ /* 0x000ee2000c1e1500 */
        /* <DEDUP_REMOVED lines=20> */
[----:B------:R-:W-:-:S02]  /*2690*/  PRMT R146, RZ, 0x7610, R146 ;  /* 0x00007610ff927816 */ /* 0x000fc40000000092 */
[----:B------:R-:W-:Y:S01]  /*26a0*/  PRMT R147, RZ, 0x7610, R147 ;  /* 0x00007610ff937816 */ /* 0x000fe20000000093 */
[----:B------:R-:W3:Y:S01]  /*26b0*/  @!P2 LDG.E.U16 R133, desc[UR22][R92.64] ;  /* 0x000000165c85a981 */ /* 0x000ee2000c1e1500 */
[----:B------:R-:W-:Y:S02]  /*26c0*/  PRMT R148, RZ, 0x7610, R148 ;  /* 0x00007610ff947816 */ /* 0x000fe40000000094 */
[----:B------:R-:W-:Y:S01]  /*26d0*/  PRMT R149, RZ, 0x7610, R149 ;  /* 0x00007610ff957816 */ /* 0x000fe20000000095 */
[----:B------:R-:W3:Y:S01]  /*26e0*/  @!P2 LDG.E.U16 R134, desc[UR22][R100.64] ;  /* 0x000000166486a981 */ /* 0x000ee2000c1e1500 */
[----:B------:R-:W-:Y:S02]  /*26f0*/  PRMT R150, RZ, 0x7610, R150 ;  /* 0x00007610ff967816 */ /* 0x000fe40000000096 */
[----:B------:R-:W-:Y:S01]  /*2700*/  PRMT R151, RZ, 0x7610, R151 ;  /* 0x00007610ff977816 */ /* 0x000fe20000000097 */
[----:B------:R-:W3:Y:S01]  /*2710*/  @P0 LDG.E.U16 R139, desc[UR22][R44.64] ;  /* 0x000000162c8b0981 */ /* 0x000ee2000c1e1500 */
[----:B------:R-:W-:-:S02]  /*2720*/  PRMT R152, RZ, 0x7610, R152 ;  /* 0x00007610ff987816 */ /* 0x000fc40000000098 */
[----:B------:R-:W-:Y:S01]  /*2730*/  PRMT R153, RZ, 0x7610, R153 ;  /* 0x00007610ff997816 */ /* 0x000fe20000000099 */
[----:B------:R-:W3:Y:S01]  /*2740*/  @P0 LDG.E.U16 R140, desc[UR22][R54.64] ;  /* 0x00000016368c0981 */ /* 0x000ee2000c1e1500 */
[----:B------:R-:W-:-:S03]  /*2750*/  PRMT R154, RZ, 0x7610, R154 ;  /* 0x00007610ff9a7816 */ /* 0x000fc6000000009a */
[----:B------:R-:W3:Y:S04]  /*2760*/  @P0 LDG.E.U16 R141, desc[UR22][R56.64] ;  /* 0x00000016388d0981 */ /* 0x000ee8000c1e1500 */
        /* <DEDUP_REMOVED lines=12> */
[----:B------:R-:W3:Y:S01]  /*2830*/  @P0 LDG.E.U16 R154, desc[UR22][R82.64] ;  /* 0x00000016529a0981 */ /* 0x000ee2000c1e1500 */
[----:B------:R-:W-:Y:S01]  /*2840*/  IMAD.SHL.U32 R135, R3, 0x2, RZ ;  /* 0x0000000203877824 */ /* 0x000fe200078e00ff */
[----:B------:R-:W-:-:S04]  /*2850*/  @!UP1 UIADD3 UR4, UPT, UPT, -UR4, 0x100000, URZ ;  /* 0x0010000004049890 */ /* 0x000fc8000fffe1ff */
[----:B------:R-:W-:Y:S02]  /*2860*/  @!UP1 USHF.L.U32 UR5, UR4, 0xb, URZ ;  /* 0x0000000b04059899 */ /* 0x000fe400080006ff */
[----:B------:R-:W-:Y:S01]  /*2870*/  @!UP1 USHF.L.U32 UR4, UR4, 0x1, URZ ;  /* 0x0000000104049899 */ /* 0x000fe200080006ff */
[----:B------:R-:W-:Y:S02]  /*2880*/  LOP3.LUT R138, R3, 0x40, RZ, 0xc0, !PT ;  /* 0x00000040038a7812 */ /* 0x000fe400078ec0ff */
[----:B------:R-:W-:Y:S02]  /*2890*/  LOP3.LUT R135, R135, 0x7e, RZ, 0xc0, !PT ;  /* 0x0000007e87877812 */ /* 0x000fe400078ec0ff */
[----:B------:R-:W-:Y:S01]  /*28a0*/  SHF.R.S32.HI R136, RZ, 0x6, R3 ;  /* 0x00000006ff887819 */ /* 0x000fe20000011403 */
[----:B------:R-:W-:Y:S02]  /*28b0*/  VOTEU.ALL UP1, P1 ;  /* 0x0000000000ff7886 */ /* 0x000fe40000820000 */
[----:B------:R-:W-:Y:S01]  /*28c0*/  IMAD R3, R138, 0x20, R135 ;  /* 0x000000208a037824 */ /* 0x000fe200078e0287 */
[----:B------:R-:W-:-:S02]  /*28d0*/  SGXT R136, R136, 0x1 ;  /* 0x000000018888781a */ /* 0x000fc40000000200 */
[----:B------:R-:W-:Y:S01]  /*28e0*/  ISETP.NE.U32.AND P0, PT, R137, RZ, PT ;  /* 0x000000ff8900720c */ /* 0x000fe20003f05070 */
[----:B------:R0:W1:Y:S01]  /*28f0*/  @!UP1 SYNCS.EXCH.64 URZ, [UR9+0x6008], UR4 ;  /* 0x0060080409ff95b2 */ /* 0x0000620008000100 */
[----:B------:R-:W-:Y:S02]  /*2900*/  LOP3.LUT R138, R135, 0x90, R136, 0x78, !PT ;  /* 0x00000090878a7812 */ /* 0x000fe400078e7888 */
[C---:B------:R-:W-:Y:S01]  /*2910*/  LOP3.LUT R135, R3.reuse, 0x10, RZ, 0x3c, !PT ;  /* 0x0000001003877812 */ /* 0x040fe200078e3cff */
[----:B--2---:R2:W-:Y:S01]  /*2920*/  STS.U16 [R3+UR9], R102 ;  /* 0x0000006603007988 */ /* 0x0045e20008000409 */
[C---:B------:R-:W-:Y:S02]  /*2930*/  LOP3.LUT R136, R3.reuse, 0x20, RZ, 0x3c, !PT ;  /* 0x0000002003887812 */ /* 0x040fe400078e3cff */
[C---:B------:R-:W-:Y:S01]  /*2940*/  LOP3.LUT R137, R3.reuse, 0x30, RZ, 0x3c, !PT ;  /* 0x0000003003897812 */ /* 0x040fe200078e3cff */
[----:B----4-:R4:W-:Y:S04]  /*2950*/  STS.U16 [R3+UR9+0x1000], R104 ;  /* 0x0010006803007988 */ /* 0x0109e80008000409 */
[----:B-----5:R-:W-:Y:S01]  /*2960*/  STS.U16 [R3+UR9+0x400], R119 ;  /* 0x0004007703007988 */ /* 0x020fe20008000409 */
[----:B--2---:R-:W-:-:S03]  /*2970*/  LOP3.LUT R102, R3, 0x40, RZ, 0x3c, !PT ;  /* 0x0000004003667812 */ /* 0x004fc600078e3cff */
[----:B------:R-:W-:Y:S01]  /*2980*/  STS.U16 [R3+UR9+0x1400], R120 ;  /* 0x0014007803007988 */ /* 0x000fe20008000409 */
[----:B----4-:R-:W-:-:S03]  /*2990*/  LOP3.LUT R104, R3, 0x50, RZ, 0x3c, !PT ;  /* 0x0000005003687812 */ /* 0x010fc600078e3cff */
[----:B---3--:R-:W-:Y:S04]  /*29a0*/  STS.U16 [R135+UR9+0x480], R121 ;  /* 0x0004807987007988 */ /* 0x008fe80008000409 */
[----:B------:R-:W-:Y:S04]  /*29b0*/  STS.U16 [R135+UR9+0x1480], R122 ;  /* 0x0014807a87007988 */ /* 0x000fe80008000409 */
[----:B------:R2:W-:Y:S04]  /*29c0*/  STS.U16 [R135+UR9+0x80], R105 ;  /* 0x0000806987007988 */ /* 0x0005e80008000409 */
[----:B------:R3:W-:Y:S04]  /*29d0*/  STS.U16 [R135+UR9+0x1080], R106 ;  /* 0x0010806a87007988 */ /* 0x0007e80008000409 */
[----:B------:R4:W-:Y:S01]  /*29e0*/  STS.U16 [R136+UR9+0x100], R107 ;  /* 0x0001006b88007988 */ /* 0x0009e20008000409 */
[----:B--2---:R-:W-:-:S03]  /*29f0*/  LOP3.LUT R105, R3, 0x60, RZ, 0x3c, !PT ;  /* 0x0000006003697812 */ /* 0x004fc600078e3cff */
[----:B------:R0:W-:Y:S01]  /*2a00*/  STS.U16 [R136+UR9+0x1100], R108 ;  /* 0x0011006c88007988 */ /* 0x0001e20008000409 */
[----:B---3--:R-:W-:-:S03]  /*2a10*/  LOP3.LUT R106, R3, 0x70, RZ, 0x3c, !PT ;  /* 0x00000070036a7812 */ /* 0x008fc600078e3cff */
[----:B------:R0:W-:Y:S04]  /*2a20*/  STS.U16 [R136+UR9+0x500], R123 ;  /* 0x0005007b88007988 */ /* 0x0001e80008000409 */
[----:B------:R0:W-:Y:S04]  /*2a30*/  STS.U16 [R136+UR9+0x1500], R124 ;  /* 0x0015007c88007988 */ /* 0x0001e80008000409 */
[----:B------:R0:W-:Y:S04]  /*2a40*/  STS.U16 [R137+UR9+0x180], R109 ;  /* 0x0001806d89007988 */ /* 0x0001e80008000409 */
[----:B------:R0:W-:Y:S04]  /*2a50*/  STS.U16 [R137+UR9+0x1180], R110 ;  /* 0x0011806e89007988 */ /* 0x0001e80008000409 */
[----:B------:R0:W-:Y:S04]  /*2a60*/  STS.U16 [R137+UR9+0x580], R125 ;  /* 0x0005807d89007988 */ /* 0x0001e80008000409 */
[----:B------:R0:W-:Y:S04]  /*2a70*/  STS.U16 [R137+UR9+0x1580], R126 ;  /* 0x0015807e89007988 */ /* 0x0001e80008000409 */
[----:B------:R0:W-:Y:S04]  /*2a80*/  STS.U16 [R102+UR9+0x600], R127 ;  /* 0x0006007f66007988 */ /* 0x0001e80008000409 */
[----:B------:R0:W-:Y:S01]  /*2a90*/  STS.U16 [R102+UR9+0x1600], R128 ;  /* 0x0016008066007988 */ /* 0x0001e20008000409 */
[----:B----4-:R-:W-:-:S03]  /*2aa0*/  SHF.R.S32.HI R107, RZ, 0x1f, R2 ;  /* 0x0000001fff6b7819 */ /* 0x010fc60000011402 */
[----:B------:R0:W-:Y:S04]  /*2ab0*/  STS.U16 [R102+UR9+0x200], R111 ;  /* 0x0002006f66007988 */ /* 0x0001e80008000409 */
[----:B------:R0:W-:Y:S04]  /*2ac0*/  STS.U16 [R102+UR9+0x1200], R112 ;  /* 0x0012007066007988 */ /* 0x0001e80008000409 */
[----:B------:R0:W-:Y:S04]  /*2ad0*/  STS.U16 [R104+UR9+0x280], R113 ;  /* 0x0002807168007988 */ /* 0x0001e80008000409 */
[----:B------:R0:W-:Y:S01]  /*2ae0*/  STS.U16 [R104+UR9+0x1280], R114 ;  /* 0x0012807268007988 */ /* 0x0001e20008000409 */
[----:B------:R-:W-:-:S02]  /*2af0*/  LEA.HI R107, R107, R2, RZ, 0x4 ;  /* 0x000000026b6b7211 */ /* 0x000fc400078f20ff */
[----:B------:R-:W-:Y:S02]  /*2b00*/  ISETP.LT.OR P2, PT, R2, 0x10, P0 ;  /* 0x000000100200780c */ /* 0x000fe40000741670 */
[----:B------:R-:W-:-:S04]  /*2b10*/  SHF.R.S32.HI R107, RZ, 0x4, R107 ;  /* 0x00000004ff6b7819 */ /* 0x000fc8000001146b */
[----:B------:R-:W-:-:S05]  /*2b20*/  VIMNMX R107, PT, PT, R107, 0x1, !PT ;  /* 0x000000016b6b7848 */ /* 0x000fca0007fe0100 */
[----:B------:R-:W-:-:S05]  /*2b30*/  VIADD R107, R107, 0xffffffff ;  /* 0xffffffff6b6b7836 */ /* 0x000fca0000000000 */
[----:B------:R-:W-:Y:S01]  /*2b40*/  ISETP.NE.U32.AND P3, PT, R107, RZ, PT ;  /* 0x000000ff6b00720c */ /* 0x000fe20003f65070 */
[----:B------:R0:W-:Y:S04]  /*2b50*/  STS.U16 [R104+UR9+0x680], R129 ;  /* 0x0006808168007988 */ /* 0x0001e80008000409 */
        /* <DEDUP_REMOVED lines=25> */
[----:B-1----:R1:W-:Y:S06]  /*2cf0*/  MEMBAR.ALL.CTA ;  /* 0x0000000000007992 */ /* 0x0023ec0000008000 */
[----:B-1----:R-:W1:Y:S02]  /*2d00*/  FENCE.VIEW.ASYNC.S ;  /* 0x00000000000073c6 */ /* 0x002e640000000000 */
[----:B-1----:R-:W-:Y:S06]  /*2d10*/  BAR.SYNC.DEFER_BLOCKING 0x0 ;  /* 0x0000000000007b1d */ /* 0x002fec0000010000 */
[----:B------:R-:W-:Y:S05]  /*2d20*/  @P2 BRA `(.L_x_6) ;  /* 0x00000000005c2947 */ /* 0x000fea0003800000 */
[----:B0-----:R-:W-:Y:S02]  /*2d30*/  UIADD3 UR5, UPT, UPT, UR9, 0x4000, URZ ;  /* 0x0000400009057890 */ /* 0x001fe4000fffe0ff */
[----:B------:R-:W-:Y:S02]  /*2d40*/  USHF.R.U32.HI UR4, URZ, 0x4, UR9 ;  /* 0x00000004ff047899 */ /* 0x000fe40008011609 */
[----:B------:R-:W-:Y:S02]  /*2d50*/  USHF.R.U32.HI UR5, URZ, 0x4, UR5 ;  /* 0x00000004ff057899 */ /* 0x000fe40008011605 */
[----:B------:R-:W-:Y:S02]  /*2d60*/  USGXT.U32 UR4, UR4, 0xe ;  /* 0x0000000e0404789a */ /* 0x000fe40008000000 */
[----:B------:R-:W-:Y:S01]  /*2d70*/  USGXT.U32 UR6, UR5, 0xe ;  /* 0x0000000e0506789a */ /* 0x000fe20008000000 */
[----:B------:R-:W-:Y:S01]  /*2d80*/  UMOV UR12, 0x800100 ;  /* 0x00800100000c7882 */ /* 0x000fe20000000000 */
[----:B------:R-:W-:Y:S01]  /*2d90*/  UMOV UR13, 0x40004040 ;  /* 0x40004040000d7882 */ /* 0x000fe20000000000 */
[----:B------:R-:W-:Y:S01]  /*2da0*/  UMOV UR5, URZ ;  /* 0x000000ff00057c82 */ /* 0x000fe20008000000 */
[----:B------:R-:W-:-:S02]  /*2db0*/  ULOP3.LUT UR14, UR4, 0x800000, URZ, 0xfc, !UPT ;  /* 0x00800000040e7892 */ /* 0x000fc4000f8efcff */
[----:B------:R-:W-:Y:S02]  /*2dc0*/  UIADD3 UR16, UPT, UPT, UR8, 0x80, URZ ;  /* 0x0000008008107890 */ /* 0x000fe4000fffe0ff */
[----:B------:R-:W-:Y:S01]  /*2dd0*/  UIADD3.64 UR12, UPT, UPT, UR4, UR12, URZ ;  /* 0x0000000c040c7297 */ /* 0x000fe2000fffe0ff */
[----:B------:R-:W-:Y:S02]  /*2de0*/  UMOV UR18, 0x0 ;  /* 0x0000000000127882 */ /* 0x000fe40000000000 */
[----:B------:R-:W-:Y:S01]  /*2df0*/  UMOV UR4, UR7 ;  /* 0x0000000700047c82 */ /* 0x000fe20008000000 */
[----:B------:R-:W-:Y:S01]  /*2e00*/  UMOV UR19, 0x8208010 ;  /* 0x0820801000137882 */ /* 0x000fe20000000000 */
[----:B------:R-:W-:Y:S01]  /*2e10*/  UMOV UR7, 0xc0004010 ;  /* 0xc000401000077882 */ /* 0x000fe20000000000 */
[----:B------:R-:W-:Y:S01]  /*2e20*/  UMOV UR15, 0x40004040 ;  /* 0x40004040000f7882 */ /* 0x000fe20000000000 */
[----:B------:R-:W-:Y:S01]  /*2e30*/  UMOV UR20, 0x0 ;  /* 0x0000000000147882 */ /* 0x000fe20000000000 */
[----:B------:R-:W-:Y:S01]  /*2e40*/  UMOV UR21, 0x8208010 ;  /* 0x0820801000157882 */ /* 0x000fe20000000000 */
[----:B------:R-:W-:Y:S01]  /*2e50*/  UMOV UR4, UR4 ;  /* 0x0000000400047c82 */ /* 0x000fe20008000000 */
[----:B------:R1:W-:Y:S01]  /*2e60*/  UTCHMMA gdesc[UR14], gdesc[UR6], tmem[UR8], tmem[UR18], idesc[UR19], !UPT ;  /* 0x00ff12060e0075ea */ /* 0x0003e2000f800008 */
[----:B------:R1:W-:Y:S01]  /*2e70*/  UTCHMMA gdesc[UR12], gdesc[UR6], tmem[UR16], tmem[UR20], idesc[UR21], !UPT ;  /* 0x00ff14060c0075ea */ /* 0x0003e2000f800010 */
[----:B------:R1:W-:Y:S01]  /*2e80*/  UTCBAR [UR4], URZ ;  /* 0x000000ff040073e9 */ /* 0x0003e200080000ff */
[----:B------:R-:W-:Y:S01]  /*2e90*/  NOP ;  /* 0x0000000000007918 */ /* 0x000fe20000000000 */
.L_x_6:
[----:B01----:R-:W-:Y:S01]  /*2ea0*/  UMOV UR4, URZ ;  /* 0x000000ff00047c82 */ /* 0x003fe20008000000 */
[----:B------:R-:W-:Y:S02]  /*2eb0*/  IMAD.SHL.U32 R175, R10, 0x10, RZ ;  /* 0x000000100aaf7824 */ /* 0x000fe400078e00ff */
[----:B------:R-:W-:Y:S01]  /*2ec0*/  IMAD.SHL.U32 R177, R11, 0x10, RZ ;  /* 0x000000100bb17824 */ /* 0x000fe200078e00ff */
[----:B------:R-:W-:Y:S06]  /*2ed0*/  @!P3 BRA `(.L_x_7) ;  /* 0x000000100008b947 */ /* 0x000fec0003800000 */
[----:B------:R-:W-:Y:S02]  /*2ee0*/  UIADD3 UR5, UPT, UPT, UR9, 0x2000, URZ ;  /* 0x0000200009057890 */ /* 0x000fe4000fffe0ff */
[----:B------:R-:W-:Y:S02]  /*2ef0*/  UIADD3 UR6, UPT, UPT, UR9, 0x5000, URZ ;  /* 0x0000500009067890 */ /* 0x000fe4000fffe0ff */
[----:B------:R-:W-:Y:S02]  /*2f00*/  USHF.R.U32.HI UR5, URZ, 0x4, UR5 ;  /* 0x00000004ff057899 */ /* 0x000fe40008011605 */
[----:B------:R-:W-:Y:S02]  /*2f10*/  USHF.R.U32.HI UR12, URZ, 0x4, UR6 ;  /* 0x00000004ff0c7899 */ /* 0x000fe40008011606 */
[----:B------:R-:W-:Y:S01]  /*2f20*/  USGXT.U32 UR6, UR5, 0xe ;  /* 0x0000000e0506789a */ /* 0x000fe20008000000 */
[----:B------:R-:W-:Y:S01]  /*2f30*/  UMOV UR14, 0x800100 ;  /* 0x00800100000e7882 */ /* 0x000fe20000000000 */
[----:B------:R-:W-:Y:S01]  /*2f40*/  UMOV UR15, 0x40004040 ;  /* 0x40004040000f7882 */ /* 0x000fe20000000000 */
[----:B------:R-:W-:Y:S01]  /*2f50*/  UMOV UR7, URZ ;  /* 0x000000ff00077c82 */ /* 0x000fe20008000000 */
[----:B------:R-:W-:-:S02]  /*2f60*/  USGXT.U32 UR12, UR12, 0xe ;  /* 0x0000000e0c0c789a */ /* 0x000fc40008000000 */
[----:B------:R-:W-:Y:S02]  /*2f70*/  ULOP3.LUT UR16, UR6, 0x800000, URZ, 0xfc, !UPT ;  /* 0x0080000006107892 */ /* 0x000fe4000f8efcff */
[----:B------:R-:W-:Y:S01]  /*2f80*/  UIADD3.64 UR14, UPT, UPT, UR6, UR14, URZ ;  /* 0x0000000e060e7297 */ /* 0x000fe2000fffe0ff */
[----:B------:R-:W-:Y:S01]  /*2f90*/  UMOV UR20, 0x1 ;  /* 0x0000000100147882 */ /* 0x000fe20000000000 */
[----:B------:R-:W-:Y:S01]  /*2fa0*/  UMOV UR5, URZ ;  /* 0x000000ff00057c82 */ /* 0x000fe20008000000 */
[----:B------:R-:W-:-:S09]  /*2fb0*/  UMOV UR13, 0xc0004010 ;  /* 0xc0004010000d7882 */ /* 0x000fd20000000000 */
.L_x_10:
[----:B------:R-:W-:Y:S01]  /*2fc0*/  USHF.L.U32 UR4, UR4, 0x1f, URZ ;  /* 0x0000001f04047899 */ /* 0x000fe200080006ff */
[----:B------:R-:W-:-:S04]  /*2fd0*/  IMAD.WIDE R80, R177, 0x2, R80 ;  /* 0x00000002b1507825 */ /* 0x000fc800078e0250 */
[----:B------:R-:W-:-:S04]  /*2fe0*/  IMAD.WIDE R78, R177, 0x2, R78 ;  /* 0x00000002b14e7825 */ /* 0x000fc800078e024e */
[----:B0-----:R-:W-:-:S04]  /*2ff0*/  IMAD.U32 R10, RZ, RZ, UR4 ;  /* 0x00000004ff0a7e24 */ /* 0x001fc8000f8e00ff */
[----:B------:R-:W0:Y:S02]  /*3000*/  SYNCS.PHASECHK.TRANS64.TRYWAIT P2, [UR11], R10 ;  /* 0x0000000aff0075a7 */ /* 0x000e24000804110b */
[----:B0-----:R-:W-:Y:S05]  /*3010*/  @!P2 BRA `(.L_x_8) ;  /* 0x000000840064a947 */ /* 0x001fea0003800000 */
.L_x_16:
[----:B------:R-:W-:Y:S01]  /*3020*/  ISETP.GT.AND P6, PT, R103, RZ, PT ;  /* 0x000000ff6700720c */ /* 0x000fe20003fc4270 */
[----:B------:R-:W-:Y:S01]  /*3030*/  IMAD.WIDE R22, R175, 0x2, R22 ;  /* 0x00000002af167825 */ /* 0x000fe200078e0216 */
[----:B------:R-:W-:Y:S02]  /*3040*/  ISETP.GT.AND P2, PT, R103, 0x1, PT ;  /* 0x000000016700780c */ /* 0x000fe40003f44270 */
[----:B------:R-:W-:Y:S01]  /*3050*/  PRMT R10, RZ, 0x7610, R10 ;  /* 0x00007610ff0a7816 */ /* 0x000fe2000000000a */
[C---:B------:R-:W-:Y:S01]  /*3060*/  IMAD.WIDE R20, R175.reuse, 0x2, R20 ;  /* 0x00000002af147825 */ /* 0x040fe200078e0214 */
[----:B------:R-:W-:Y:S02]  /*3070*/  PRMT R108, RZ, 0x7610, R108 ;  /* 0x00007610ff6c7816 */ /* 0x000fe4000000006c */
[----:B------:R-:W-:Y:S01]  /*3080*/  PRMT R110, RZ, 0x7610, R110 ;  /* 0x00007610ff6e7816 */ /* 0x000fe2000000006e */
[----:B------:R-:W-:Y:S01]  /*3090*/  IMAD.WIDE R8, R175, 0x2, R8 ;  /* 0x00000002af087825 */ /* 0x000fe200078e0208 */
[----:B------:R-:W-:-:S02]  /*30a0*/  PRMT R112, RZ, 0x7610, R112 ;  /* 0x00007610ff707816 */ /* 0x000fc40000000070 */
[----:B------:R-:W-:Y:S01]  /*30b0*/  ISETP.GT.AND P4, PT, R103, 0x3, PT ;  /* 0x000000036700780c */ /* 0x000fe20003f84270 */
[----:B------:R-:W-:Y:S01]  /*30c0*/  IMAD.WIDE R6, R175, 0x2, R6 ;  /* 0x00000002af067825 */ /* 0x000fe200078e0206 */
[----:B------:R-:W2:Y:S01]  /*30d0*/  @P6 LDG.E.U16 R108, desc[UR22][R8.64] ;  /* 0x00000016086c6981 */ /* 0x000ea2000c1e1500 */
[----:B------:R-:W-:Y:S02]  /*30e0*/  ISETP.GT.AND P5, PT, R103, 0x4, PT ;  /* 0x000000046700780c */ /* 0x000fe40003fa4270 */
[----:B------:R-:W-:Y:S01]  /*30f0*/  IMAD.WIDE R94, R175, 0x2, R94 ;  /* 0x00000002af5e7825 */ /* 0x000fe200078e025e */
[----:B------:R-:W3:Y:S01]  /*3100*/  @P6 LDG.E.U16 R10, desc[UR22][R6.64] ;  /* 0x00000016060a6981 */ /* 0x000ee2000c1e1500 */
[----:B------:R-:W-:Y:S02]  /*3110*/  ISETP.GT.AND P6, PT, R103, 0x5, PT ;  /* 0x000000056700780c */ /* 0x000fe40003fc4270 */
[----:B------:R-:W-:Y:S01]  /*3120*/  IMAD.WIDE R86, R175, 0x2, R86 ;  /* 0x00000002af567825 */ /* 0x000fe200078e0256 */
[----:B------:R-:W4:Y:S01]  /*3130*/  @P2 LDG.E.U16 R110, desc[UR22][R20.64] ;  /* 0x00000016146e2981 */ /* 0x000f22000c1e1500 */
[----:B------:R-:W-:-:S02]  /*3140*/  ISETP.GT.AND P3, PT, R103, 0x2, PT ;  /* 0x000000026700780c */ /* 0x000fc40003f64270 */
[----:B------:R-:W-:Y:S01]  /*3150*/  IMAD.WIDE R52, R175, 0x2, R52 ;  /* 0x00000002af347825 */ /* 0x000fe200078e0234 */
[----:B------:R-:W5:Y:S01]  /*3160*/  @P2 LDG.E.U16 R112, desc[UR22][R22.64] ;  /* 0x0000001616702981 */ /* 0x000f62000c1e1500 */
[----:B------:R-:W-:Y:S02]  /*3170*/  ISETP.GT.AND P2, PT, R103, 0x6, PT ;  /* 0x000000066700780c */ /* 0x000fe40003f44270 */
[----:B------:R-:W-:Y:S01]  /*3180*/  PRMT R114, RZ, 0x7610, R114 ;  /* 0x00007610ff727816 */ /* 0x000fe20000000072 */
[C---:B------:R-:W-:Y:S01]  /*3190*/  IMAD.WIDE R50, R175.reuse, 0x2, R50 ;  /* 0x00000002af327825 */ /* 0x040fe200078e0232 */
[----:B------:R-:W-:Y:S02]  /*31a0*/  PRMT R116, RZ, 0x7610, R116 ;  /* 0x00007610ff747816 */ /* 0x000fe40000000074 */
[----:B------:R-:W-:Y:S01]  /*31b0*/  PRMT R111, RZ, 0x7610, R111 ;  /* 0x00007610ff6f7816 */ /* 0x000fe2000000006f */
[----:B------:R-:W-:Y:S01]  /*31c0*/  IMAD.WIDE R42, R175, 0x2, R42 ;  /* 0x00000002af2a7825 */ /* 0x000fe200078e022a */
[----:B------:R-:W-:-:S02]  /*31d0*/  PRMT R113, RZ, 0x7610, R113 ;  /* 0x00007610ff717816 */ /* 0x000fc40000000071 */
[----:B------:R-:W-:Y:S01]  /*31e0*/  PRMT R115, RZ, 0x7610, R115 ;  /* 0x00007610ff737816 */ /* 0x000fe20000000073 */
[C---:B------:R-:W-:Y:S01]  /*31f0*/  IMAD.WIDE R38, R175.reuse, 0x2, R38 ;  /* 0x00000002af267825 */ /* 0x040fe200078e0226 */
[----:B------:R-:W-:Y:S02]  /*3200*/  PRMT R117, RZ, 0x7610, R117 ;  /* 0x00007610ff757816 */ /* 0x000fe40000000075 */
[----:B------:R-:W-:Y:S01]  /*3210*/  PRMT R118, RZ, 0x7610, R118 ;  /* 0x00007610ff767816 */ /* 0x000fe20000000076 */
[C---:B------:R-:W-:Y:S01]  /*3220*/  IMAD.WIDE R34, R175.reuse, 0x2, R34 ;  /* 0x00000002af227825 */ /* 0x040fe200078e0222 */
[----:B------:R-:W-:Y:S01]  /*3230*/  PRMT R120, RZ, 0x7610, R120 ;  /* 0x00007610ff787816 */ /* 0x000fe20000000078 */
[----:B------:R-:W4:Y:S02]  /*3240*/  @P5 LDG.E.U16 R111, desc[UR22][R38.64] ;  /* 0x00000016266f5981 */ /* 0x000f24000c1e1500 */
[C---:B------:R-:W-:Y:S02]  /*3250*/  IMAD.WIDE R30, R175.reuse, 0x2, R30 ;  /* 0x00000002af1e7825 */ /* 0x040fe400078e021e */
[----:B------:R-:W4:Y:S02]  /*3260*/  @P4 LDG.E.U16 R116, desc[UR22][R34.64] ;  /* 0x0000001622744981 */ /* 0x000f24000c1e1500 */
[----:B------:R-:W-:-:S02]  /*3270*/  IMAD.WIDE R40, R175, 0x2, R40 ;  /* 0x00000002af287825 */ /* 0x000fc400078e0228 */
[----:B------:R-:W4:Y:S01]  /*3280*/  @P4 LDG.E.U16 R114, desc[UR22][R30.64] ;  /* 0x000000161e724981 */ /* 0x000f22000c1e1500 */
[----:B------:R-:W-:Y:S01]  /*3290*/  ISETP.GT.AND P4, PT, R103, 0x8, PT ;  /* 0x000000086700780c */ /* 0x000fe20003f84270 */
[----:B------:R-:W-:Y:S02]  /*32a0*/  IMAD.WIDE R36, R175, 0x2, R36 ;  /* 0x00000002af247825 */ /* 0x000fe400078e0224 */
[----:B------:R-:W4:Y:S01]  /*32b0*/  @P5 LDG.E.U16 R113, desc[UR22][R42.64] ;  /* 0x000000162a715981 */ /* 0x000f22000c1e1500 */
[----:B------:R-:W-:Y:S01]  /*32c0*/  ISETP.GT.AND P5, PT, R103, 0x9, PT ;  /* 0x000000096700780c */ /* 0x000fe20003fa4270 */
[C---:B------:R-:W-:Y:S02]  /*32d0*/  IMAD.WIDE R32, R175.reuse, 0x2, R32 ;  /* 0x00000002af207825 */ /* 0x040fe400078e0220 */
[----:B------:R-:W4:Y:S02]  /*32e0*/  @P6 LDG.E.U16 R115, desc[UR22][R50.64] ;  /* 0x0000001632736981 */ /* 0x000f24000c1e1500 */
[----:B------:R-:W-:-:S02]  /*32f0*/  IMAD.WIDE R28, R175, 0x2, R28 ;  /* 0x00000002af1c7825 */ /* 0x000fc400078e021c */
[----:B------:R-:W4:Y:S01]  /*3300*/  @P6 LDG.E.U16 R117, desc[UR22][R52.64] ;  /* 0x0000001634756981 */ /* 0x000f22000c1e1500 */
[----:B------:R-:W-:Y:S01]  /*3310*/  ISETP.GT.AND P6, PT, R103, 0xa, PT ;  /* 0x0000000a6700780c */ /* 0x000fe20003fc4270 */
[C---:B------:R-:W-:Y:S02]  /*3320*/  IMAD.WIDE R18, R175.reuse, 0x2, R18 ;  /* 0x00000002af127825 */ /* 0x040fe400078e0212 */
[----:B------:R-:W4:Y:S02]  /*3330*/  @P2 LDG.E.U16 R118, desc[UR22][R86.64] ;  /* 0x0000001656762981 */ /* 0x000f24000c1e1500 */
[----:B------:R-:W-:Y:S02]  /*3340*/  IMAD.WIDE R16, R175, 0x2, R16 ;  /* 0x00000002af107825 */ /* 0x000fe400078e0210 */
[----:B------:R-:W4:Y:S01]  /*3350*/  @P2 LDG.E.U16 R120, desc[UR22][R94.64] ;  /* 0x000000165e782981 */ /* 0x000f22000c1e1500 */
[----:B------:R-:W-:Y:S01]  /*3360*/  ISETP.GT.AND P2, PT, R103, 0xb, PT ;  /* 0x0000000b6700780c */ /* 0x000fe20003f44270 */
[----:B------:R-:W-:Y:S01]  /*3370*/  IMAD.WIDE R14, R175, 0x2, R14 ;  /* 0x00000002af0e7825 */ /* 0x000fe200078e020e */
[----:B------:R-:W-:-:S02]  /*3380*/  PRMT R11, RZ, 0x7610, R11 ;  /* 0x00007610ff0b7816 */ /* 0x000fc4000000000b */
[----:B------:R-:W-:Y:S01]  /*3390*/  PRMT R109, RZ, 0x7610, R109 ;  /* 0x00007610ff6d7816 */ /* 0x000fe2000000006d */
[C---:B------:R-:W-:Y:S01]  /*33a0*/  IMAD.WIDE R12, R175.reuse, 0x2, R12 ;  /* 0x00000002af0c7825 */ /* 0x040fe200078e020c */
[----:B------:R-:W-:Y:S02]  /*33b0*/  PRMT R122, RZ, 0x7610, R122 ;  /* 0x00007610ff7a7816 */ /* 0x000fe4000000007a */
[----:B------:R-:W-:Y:S01]  /*33c0*/  PRMT R124, RZ, 0x7610, R124 ;  /* 0x00007610ff7c7816 */ /* 0x000fe2000000007c */
[C---:B------:R-:W-:Y:S01]  /*33d0*/  IMAD.WIDE R26, R175.reuse, 0x2, R26 ;  /* 0x00000002af1a7825 */ /* 0x040fe200078e021a */
[----:B------:R-:W-:Y:S02]  /*33e0*/  PRMT R126, RZ, 0x7610, R126 ;  /* 0x00007610ff7e7816 */ /* 0x000fe4000000007e */
[----:B------:R-:W-:Y:S01]  /*33f0*/  PRMT R128, RZ, 0x7610, R128 ;  /* 0x00007610ff807816 */ /* 0x000fe20000000080 */
[C---:B------:R-:W-:Y:S01]  /*3400*/  IMAD.WIDE R24, R175.reuse, 0x2, R24 ;  /* 0x00000002af187825 */ /* 0x040fe200078e0218 */
[----:B------:R-:W-:Y:S01]  /*3410*/  PRMT R123, RZ, 0x7610, R123 ;  /* 0x00007610ff7b7816 */ /* 0x000fe2000000007b */
[----:B------:R-:W4:Y:S01]  /*3420*/  @P3 LDG.E.U16 R109, desc[UR22][R26.64] ;  /* 0x000000161a6d3981 */ /* 0x000f22000c1e1500 */
[----:B------:R-:W-:Y:S01]  /*3430*/  PRMT R125, RZ, 0x7610, R125 ;  /* 0x00007610ff7d7816 */ /* 0x000fe2000000007d */
[C---:B------:R-:W-:Y:S01]  /*3440*/  IMAD.WIDE R100, R175.reuse, 0x2, R100 ;  /* 0x00000002af647825 */ /* 0x040fe200078e0264 */
[----:B------:R-:W-:Y:S01]  /*3450*/  PRMT R130, RZ, 0x7610, R130 ;  /* 0x00007610ff827816 */ /* 0x000fe20000000082 */
[----:B------:R-:W4:Y:S01]  /*3460*/  @P3 LDG.E.U16 R11, desc[UR22][R24.64] ;  /* 0x00000016180b3981 */ /* 0x000f22000c1e1500 */
[----:B------:R-:W-:Y:S01]  /*3470*/  PRMT R132, RZ, 0x7610, R132 ;  /* 0x00007610ff847816 */ /* 0x000fe20000000084 */
[----:B------:R-:W-:Y:S01]  /*3480*/  IMAD.WIDE R92, R175, 0x2, R92 ;  /* 0x00000002af5c7825 */ /* 0x000fe200078e025c */
[----:B------:R-:W-:Y:S01]  /*3490*/  ISETP.GT.AND P3, PT, R103, 0x7, PT ;  /* 0x000000076700780c */ /* 0x000fe20003f64270 */
[----:B------:R-:W4:Y:S02]  /*34a0*/  @P4 LDG.E.U16 R122, desc[UR22][R12.64] ;  /* 0x000000160c7a4981 */ /* 0x000f24000c1e1500 */
[----:B------:R-:W-:-:S02]  /*34b0*/  IMAD.WIDE R96, R175, 0x2, R96 ;  /* 0x00000002af607825 */ /* 0x000fc400078e0260 */
[----:B------:R-:W5:Y:S01]  /*34c0*/  @P4 LDG.E.U16 R124, desc[UR22][R14.64] ;  /* 0x000000160e7c4981 */ /* 0x000f62000c1e1500 */
[----:B------:R-:W-:Y:S01]  /*34d0*/  ISETP.GT.AND P4, PT, R103, 0xc, PT ;  /* 0x0000000c6700780c */ /* 0x000fe20003f84270 */
[C---:B------:R-:W-:Y:S02]  /*34e0*/  IMAD.WIDE R88, R175.reuse, 0x2, R88 ;  /* 0x00000002af587825 */ /* 0x040fe400078e0258 */
[----:B------:R-:W5:Y:S02]  /*34f0*/  @P5 LDG.E.U16 R126, desc[UR22][R16.64] ;  /* 0x00000016107e5981 */ /* 0x000f64000c1e1500 */
[----:B------:R-:W-:Y:S02]  /*3500*/  IMAD.WIDE R84, R175, 0x2, R84 ;  /* 0x00000002af547825 */ /* 0x000fe400078e0254 */
[----:B------:R-:W5:Y:S01]  /*3510*/  @P5 LDG.E.U16 R128, desc[UR22][R18.64] ;  /* 0x0000001612805981 */ /* 0x000f62000c1e1500 */
[----:B------:R-:W-:Y:S01]  /*3520*/  ISETP.GT.AND P5, PT, R103, 0xd, PT ;  /* 0x0000000d6700780c */ /* 0x000fe20003fa4270 */
[----:B------:R-:W-:-:S02]  /*3530*/  IMAD.WIDE R4, R175, 0x2, R4 ;  /* 0x00000002af047825 */ /* 0x000fc400078e0204 */
[----:B------:R-:W5:Y:S02]  /*3540*/  @P6 LDG.E.U16 R123, desc[UR22][R28.64] ;  /* 0x000000161c7b6981 */ /* 0x000f64000c1e1500 */
[----:B------:R-:W-:Y:S02]  /*3550*/  IMAD.WIDE R48, R175, 0x2, R48 ;  /* 0x00000002af307825 */ /* 0x000fe400078e0230 */
[----:B------:R-:W5:Y:S01]  /*3560*/  @P6 LDG.E.U16 R125, desc[UR22][R32.64] ;  /* 0x00000016207d6981 */ /* 0x000f62000c1e1500 */
[----:B------:R-:W-:Y:S01]  /*3570*/  ISETP.GT.AND P6, PT, R103, 0xe, PT ;  /* 0x0000000e6700780c */ /* 0x000fe20003fc4270 */
[C---:B------:R-:W-:Y:S02]  /*3580*/  IMAD.WIDE R46, R175.reuse, 0x2, R46 ;  /* 0x00000002af2e7825 */ /* 0x040fe400078e022e */
[----:B------:R-:W5:Y:S02]  /*3590*/  @P2 LDG.E.U16 R130, desc[UR22][R36.64] ;  /* 0x0000001624822981 */ /* 0x000f64000c1e1500 */
[----:B------:R-:W-:-:S02]  /*35a0*/  IMAD.WIDE R98, R175, 0x2, R98 ;  /* 0x00000002af627825 */ /* 0x000fc400078e0262 */
[----:B------:R-:W5:Y:S01]  /*35b0*/  @P2 LDG.E.U16 R132, desc[UR22][R40.64] ;  /* 0x0000001628842981 */ /* 0x000f62000c1e1500 */
[----:B------:R-:W-:Y:S01]  /*35c0*/  ISETP.GT.AND P2, PT, R103, 0xf, PT ;  /* 0x0000000f6700780c */ /* 0x000fe20003f44270 */
[----:B------:R-:W-:Y:S01]  /*35d0*/  IMAD.WIDE R90, R175, 0x2, R90 ;  /* 0x00000002af5a7825 */ /* 0x000fe200078e025a */
[----:B------:R-:W-:Y:S02]  /*35e0*/  PRMT R127, RZ, 0x7610, R127 ;  /* 0x00007610ff7f7816 */ /* 0x000fe4000000007f */
[----:B------:R-:W-:Y:S01]  /*35f0*/  PRMT R129, RZ, 0x7610, R129 ;  /* 0x00007610ff817816 */ /* 0x000fe20000000081 */
[C---:B------:R-:W-:Y:S01]  /*3600*/  IMAD.WIDE R76, R177.reuse, 0x2, R76 ;  /* 0x00000002b14c7825 */ /* 0x040fe200078e024c */
[----:B------:R-:W-:Y:S02]  /*3610*/  PRMT R119, RZ, 0x7610, R119 ;  /* 0x00007610ff777816 */ /* 0x000fe40000000077 */
[----:B------:R-:W-:Y:S01]  /*3620*/  PRMT R121, RZ, 0x7610, R121 ;  /* 0x00007610ff797816 */ /* 0x000fe20000000079 */
[----:B------:R-:W5:Y:S01]  /*3630*/  @P4 LDG.E.U16 R127, desc[UR22][R46.64] ;  /* 0x000000162e7f4981 */ /* 0x000f62000c1e1500 */
[----:B------:R-:W-:Y:S01]  /*3640*/  PRMT R131, RZ, 0x7610, R131 ;  /* 0x00007610ff837816 */ /* 0x000fe20000000083 */
[C---:B------:R-:W-:Y:S01]  /*3650*/  IMAD.WIDE R74, R177.reuse, 0x2, R74 ;  /* 0x00000002b14a7825 */ /* 0x040fe200078e024a */
        /* <DEDUP_REMOVED lines=9> */
[----:B------:R-:W5:Y:S02]  /*36f0*/  @P5 LDG.E.U16 R133, desc[UR22][R84.64] ;  /* 0x0000001654855981 */ /* 0x000f64000c1e1500 */
[----:B------:R-:W-:-:S02]  /*3700*/  IMAD.WIDE R68, R177, 0x2, R68 ;  /* 0x00000002b1447825 */ /* 0x000fc400078e0244 */
[----:B------:R-:W5:Y:S02]  /*3710*/  @P3 LDG.E.U16 R119, desc[UR22][R90.64] ;  /* 0x000000165a773981 */ /* 0x000f64000c1e1500 */
[C---:B------:R-:W-:Y:S02]  /*3720*/  IMAD.WIDE R66, R177.reuse, 0x2, R66 ;  /* 0x00000002b1427825 */ /* 0x040fe400078e0242 */
[----:B------:R-:W5:Y:S02]  /*3730*/  @P6 LDG.E.U16 R134, desc[UR22][R88.64] ;  /* 0x0000001658866981 */ /* 0x000f64000c1e1500 */
[C---:B------:R-:W-:Y:S02]  /*3740*/  IMAD.WIDE R64, R177.reuse, 0x2, R64 ;  /* 0x00000002b1407825 */ /* 0x040fe400078e0240 */
[----:B------:R-:W5:Y:S02]  /*3750*/  @P6 LDG.E.U16 R140, desc[UR22][R96.64] ;  /* 0x00000016608c6981 */ /* 0x000f64000c1e1500 */
[----:B------:R-:W-:-:S02]  /*3760*/  IMAD.WIDE R62, R177, 0x2, R62 ;  /* 0x00000002b13e7825 */ /* 0x000fc400078e023e */
[----:B------:R-:W5:Y:S02]  /*3770*/  @P3 LDG.E.U16 R121, desc[UR22][R98.64] ;  /* 0x0000001662793981 */ /* 0x000f64000c1e1500 */
[C---:B------:R-:W-:Y:S02]  /*3780*/  IMAD.WIDE R60, R177.reuse, 0x2, R60 ;  /* 0x00000002b13c7825 */ /* 0x040fe400078e023c */
[----:B------:R-:W5:Y:S02]  /*3790*/  @P2 LDG.E.U16 R139, desc[UR22][R92.64] ;  /* 0x000000165c8b2981 */ /* 0x000f64000c1e1500 */
[C---:B------:R-:W-:Y:S02]  /*37a0*/  IMAD.WIDE R58, R177.reuse, 0x2, R58 ;  /* 0x00000002b13a7825 */ /* 0x040fe400078e023a */
[----:B------:R-:W5:Y:S02]  /*37b0*/  @P2 LDG.E.U16 R141, desc[UR22][R100.64] ;  /* 0x00000016648d2981 */ /* 0x000f64000c1e1500 */
[----:B------:R-:W-:Y:S01]  /*37c0*/  IMAD.WIDE R56, R177, 0x2, R56 ;  /* 0x00000002b1387825 */ /* 0x000fe200078e0238 */
[----:B------:R-:W-:Y:S01]  /*37d0*/  BAR.SYNC.DEFER_BLOCKING 0x0 ;  /* 0x0000000000007b1d */ /* 0x000fe20000010000 */
[----:B------:R-:W-:-:S02]  /*37e0*/  ISETP.GE.AND P4, PT, R0, R103, PT ;  /* 0x000000670000720c */ /* 0x000fc40003f86270 */
[C---:B------:R-:W-:Y:S01]  /*37f0*/  IMAD.WIDE R54, R177.reuse, 0x2, R54 ;  /* 0x00000002b1367825 */ /* 0x040fe200078e0236 */
[----:B------:R-:W-:Y:S02]  /*3800*/  PRMT R143, RZ, 0x7610, R143 ;  /* 0x00007610ff8f7816 */ /* 0x000fe4000000008f */
[----:B------:R-:W-:Y:S01]  /*3810*/  PRMT R145, RZ, 0x7610, R145 ;  /* 0x00007610ff917816 */ /* 0x000fe20000000091 */
[C---:B------:R-:W-:Y:S01]  /*3820*/  IMAD.WIDE R44, R177.reuse, 0x2, R44 ;  /* 0x00000002b12c7825 */ /* 0x040fe200078e022c */
[----:B------:R-:W-:Y:S02]  /*3830*/  PRMT R147, RZ, 0x7610, R147 ;  /* 0x00007610ff937816 */ /* 0x000fe40000000093 */
[----:B------:R-:W-:Y:S01]  /*3840*/  PRMT R149, RZ, 0x7610, R149 ;  /* 0x00007610ff957816 */ /* 0x000fe20000000095 */
[----:B------:R-:W-:Y:S01]  /*3850*/  IMAD.WIDE R82, R177, 0x2, R82 ;  /* 0x00000002b1527825 */ /* 0x000fe200078e0252 */
[----:B------:R-:W-:Y:S02]  /*3860*/  PRMT R151, RZ, 0x7610, R151 ;  /* 0x00007610ff977816 */ /* 0x000fe40000000097 */
[----:B------:R-:W-:-:S02]  /*3870*/  PRMT R153, RZ, 0x7610, R153 ;  /* 0x00007610ff997816 */ /* 0x000fc40000000099 */
[----:B------:R-:W-:Y:S02]  /*3880*/  PRMT R155, RZ, 0x7610, R155 ;  /* 0x00007610ff9b7816 */ /* 0x000fe4000000009b */
[----:B------:R-:W-:Y:S02]  /*3890*/  PRMT R157, RZ, 0x7610, R157 ;  /* 0x00007610ff9d7816 */ /* 0x000fe4000000009d */
[----:B------:R-:W-:Y:S02]  /*38a0*/  PRMT R159, RZ, 0x7610, R159 ;  /* 0x00007610ff9f7816 */ /* 0x000fe4000000009f */
[----:B------:R-:W-:Y:S02]  /*38b0*/  PRMT R161, RZ, 0x7610, R161 ;  /* 0x00007610ffa17816 */ /* 0x000fe400000000a1 */
[----:B------:R-:W-:Y:S01]  /*38c0*/  PRMT R163, RZ, 0x7610, R163 ;  /* 0x00007610ffa37816 */ /* 0x000fe200000000a3 */
[----:B------:R-:W5:Y:S01]  /*38d0*/  @!P4 LDG.E.U16 R143, desc[UR22][R44.64] ;  /* 0x000000162c8fc981 */ /* 0x000f62000c1e1500 */
[----:B------:R-:W-:-:S02]  /*38e0*/  PRMT R165, RZ, 0x7610, R165 ;  /* 0x00007610ffa57816 */ /* 0x000fc400000000a5 */
[----:B------:R-:W-:Y:S01]  /*38f0*/  PRMT R167, RZ, 0x7610, R167 ;  /* 0x00007610ffa77816 */ /* 0x000fe200000000a7 */
[----:B------:R-:W5:Y:S01]  /*3900*/  @!P4 LDG.E.U16 R145, desc[UR22][R54.64] ;  /* 0x000000163691c981 */ /* 0x000f62000c1e1500 */
[----:B------:R-:W-:Y:S02]  /*3910*/  PRMT R169, RZ, 0x7610, R169 ;  /* 0x00007610ffa97816 */ /* 0x000fe400000000a9 */
[----:B------:R-:W-:Y:S01]  /*3920*/  PRMT R171, RZ, 0x7610, R171 ;  /* 0x00007610ffab7816 */ /* 0x000fe200000000ab */
[----:B------:R-:W5:Y:S01]  /*3930*/  @!P4 LDG.E.U16 R147, desc[UR22][R56.64] ;  /* 0x000000163893c981 */ /* 0x000f62000c1e1500 */
[----:B------:R-:W-:-:S03]  /*3940*/  PRMT R173, RZ, 0x7610, R173 ;  /* 0x00007610ffad7816 */ /* 0x000fc600000000ad */
[----:B------:R-:W5:Y:S04]  /*3950*/  @!P4 LDG.E.U16 R149, desc[UR22][R58.64] ;  /* 0x000000163a95c981 */ /* 0x000f68000c1e1500 */
        /* <DEDUP_REMOVED lines=11> */
[----:B------:R-:W5:Y:S01]  /*3a10*/  @!P4 LDG.E.U16 R173, desc[UR22][R82.64] ;  /* 0x0000001652adc981 */ /* 0x000f62000c1e1500 */
[----:B------:R-:W-:-:S04]  /*3a20*/  ULEA UR11, UR20, UR9, 0x3 ;  /* 0x00000009140b7291 */ /* 0x000fc8000f8e18ff */
[----:B------:R-:W-:Y:S01]  /*3a30*/  UIADD3 UR11, UPT, UPT, UR11, 0x6000, URZ ;  /* 0x000060000b0b7890 */ /* 0x000fe2000fffe0ff */
[----:B--2---:R0:W-:Y:S04]  /*3a40*/  STS.U16 [R3+UR9+0x3000], R108 ;  /* 0x0030006c03007988 */ /* 0x0041e80008000409 */
[----:B---3--:R0:W-:Y:S04]  /*3a50*/  STS.U16 [R3+UR9+0x2000], R10 ;  /* 0x0020000a03007988 */ /* 0x0081e80008000409 */
[----:B----4-:R0:W-:Y:S04]  /*3a60*/  STS.U16 [R3+UR9+0x2400], R122 ;  /* 0x0024007a03007988 */ /* 0x0101e80008000409 */
[----:B-----5:R0:W-:Y:S04]  /*3a70*/  STS.U16 [R3+UR9+0x3400], R124 ;  /* 0x0034007c03007988 */ /* 0x0201e80008000409 */
        /* <DEDUP_REMOVED lines=44> */
[----:B------:R1:W-:Y:S06]  /*3d40*/  MEMBAR.ALL.CTA ;  /* 0x0000000000007992 */ /* 0x0003ec0000008000 */
[----:B-1----:R-:W1:Y:S02]  /*3d50*/  FENCE.VIEW.ASYNC.S ;  /* 0x00000000000073c6 */ /* 0x002e640000000000 */
[----:B-1----:R-:W-:Y:S06]  /*3d60*/  BAR.SYNC.DEFER_BLOCKING 0x0 ;  /* 0x0000000000007b1d */ /* 0x002fec0000010000 */
[----:B------:R-:W-:Y:S05]  /*3d70*/  @P0 BRA `(.L_x_9) ;  /* 0x0000000000340947 */ /* 0x000fea0003800000 */
[----:B------:R-:W-:Y:S01]  /*3d80*/  UIADD3 UR21, UPT, UPT, UR8, 0x80, URZ ;  /* 0x0000008008157890 */ /* 0x000fe2000fffe0ff */
[----:B------:R-:W-:Y:S01]  /*3d90*/  UMOV UR17, 0x40004040 ;  /* 0x4000404000117882 */ /* 0x000fe20000000000 */
[----:B------:R-:W-:Y:S01]  /*3da0*/  UMOV UR18, 0x0 ;  /* 0x0000000000127882 */ /* 0x000fe20000000000 */
[----:B------:R-:W-:Y:S01]  /*3db0*/  UMOV UR19, 0x8208010 ;  /* 0x0820801000137882 */ /* 0x000fe20000000000 */
[----:B------:R-:W-:Y:S01]  /*3dc0*/  UMOV UR6, UR11 ;  /* 0x0000000b00067c82 */ /* 0x000fe20008000000 */
[----:B------:R-:W-:Y:S01]  /*3dd0*/  UMOV UR7, URZ ;  /* 0x000000ff00077c82 */ /* 0x000fe20008000000 */
[----:B------:R-:W-:Y:S01]  /*3de0*/  UMOV UR24, 0x0 ;  /* 0x0000000000187882 */ /* 0x000fe20000000000 */
[----:B------:R-:W-:Y:S01]  /*3df0*/  UMOV UR25, 0x8208010 ;  /* 0x0820801000197882 */ /* 0x000fe20000000000 */
[----:B------:R1:W-:Y:S01]  /*3e00*/  UTCHMMA gdesc[UR16], gdesc[UR12], tmem[UR8], tmem[UR18], idesc[UR19], UPT ;  /* 0x00ff120c100075ea */ /* 0x0003e2000b800008 */
[----:B------:R-:W-:Y:S01]  /*3e10*/  UMOV UR4, UR6 ;  /* 0x0000000600047c82 */ /* 0x000fe20008000000 */
[----:B------:R1:W-:Y:S01]  /*3e20*/  UTCHMMA gdesc[UR14], gdesc[UR12], tmem[UR21], tmem[UR24], idesc[UR25], UPT ;  /* 0x00ff180c0e0075ea */ /* 0x0003e2000b800015 */
[----:B------:R1:W-:Y:S01]  /*3e30*/  UTCBAR [UR4], URZ ;  /* 0x000000ff040073e9 */ /* 0x0003e200080000ff */
[----:B------:R-:W-:-:S02]  /*3e40*/  NOP ;  /* 0x0000000000007918 */ /* 0x000fc40000000000 */
.L_x_9:
[----:B------:R-:W-:Y:S01]  /*3e50*/  UIADD3 UR20, UPT, UPT, UR20, 0x1, URZ ;  /* 0x0000000114147890 */ /* 0x000fe2000fffe0ff */
[----:B------:R-:W-:Y:S02]  /*3e60*/  VIADD R107, R107, 0xffffffff ;  /* 0xffffffff6b6b7836 */ /* 0x000fe40000000000 */
[----:B------:R-:W-:Y:S01]  /*3e70*/  VIADD R103, R103, 0xfffffff0 ;  /* 0xfffffff067677836 */ /* 0x000fe20000000000 */
[----:B------:R-:W-:Y:S02]  /*3e80*/  UISETP.GT.AND UP1, UPT, UR20, 0x1, UPT ;  /* 0x000000011400788c */ /* 0x000fe4000bf24270 */
[----:B------:R-:W-:Y:S02]  /*3e90*/  ISETP.NE.U32.AND P2, PT, R107, RZ, PT ;  /* 0x000000ff6b00720c */ /* 0x000fe40003f45070 */
[----:B-1----:R-:W-:Y:S02]  /*3ea0*/  USEL UR4, URZ, 0x1, !UP1 ;  /* 0x00000001ff047887 */ /* 0x002fe4000c800000 */
[----:B------:R-:W-:-:S02]  /*3eb0*/  USEL UR20, UR20, URZ, !UP1 ;  /* 0x000000ff14147287 */ /* 0x000fc4000c800000 */
[----:B------:R-:W-:-:S03]  /*3ec0*/  ULOP3.LUT UR6, UR5, UR4, URZ, 0x3c, !UPT ;  /* 0x0000000405067292 */ /* 0x000fc6000f8e3cff */
[----:B------:R-:W-:-:S04]  /*3ed0*/  UMOV UR4, UR5 ;  /* 0x0000000500047c82 */ /* 0x000fc80008000000 */
[----:B------:R-:W-:Y:S01]  /*3ee0*/  UMOV UR5, UR6 ;  /* 0x0000000600057c82 */ /* 0x000fe20008000000 */
[----:B------:R-:W-:Y:S05]  /*3ef0*/  @P2 BRA `(.L_x_10) ;  /* 0xfffffff000302947 */ /* 0x000fea000383ffff */
.L_x_7:
[----:B------:R-:W-:-:S13]  /*3f00*/  ISETP.GE.AND P0, PT, R2, 0x10, PT ;  /* 0x000000100200780c */ /* 0x000fda0003f06270 */
[----:B------:R-:W-:Y:S05]  /*3f10*/  @!P0 BRA `(.L_x_11) ;  /* 0x0000000000108947 */ /* 0x000fea0003800000 */
[----:B------:R-:W-:-:S06]  /*3f20*/  USHF.L.U32 UR4, UR4, 0x1f, URZ ;  /* 0x0000001f04047899 */ /* 0x000fcc00080006ff */
[----:B------:R-:W-:-:S04]  /*3f30*/  IMAD.U32 R0, RZ, RZ, UR4 ;  /* 0x00000004ff007e24 */ /* 0x000fc8000f8e00ff */
[----:B------:R-:W1:Y:S02]  /*3f40*/  SYNCS.PHASECHK.TRANS64.TRYWAIT P0, [UR11], R0 ;  /* 0x00000000ff0075a7 */ /* 0x000e64000800110b */
[----:B-1----:R-:W-:Y:S05]  /*3f50*/  @!P0 BRA `(.L_x_12) ;  /* 0x0000007400a08947 */ /* 0x002fea0003800000 */
.L_x_11:
[----:B------:R-:W-:Y:S08]  /*3f60*/  BAR.SYNC.DEFER_BLOCKING 0x0 ;  /* 0x0000000000007b1d */ /* 0x000ff00000010000 */
[----:B------:R-:W1:Y:S01]  /*3f70*/  LDC R201, c[0x0][0x3b4] ;  /* 0x0000ed00ffc97b82 */ /* 0x000e620000000800 */
[----:B------:R-:W2:Y:S01]  /*3f80*/  LDCU.128 UR4, c[0x0][0x390] ;  /* 0x00007200ff0477ac */ /* 0x000ea20008000c00 */
[----:B------:R-:W3:Y:S01]  /*3f90*/  LDCU.64 UR34, c[0x0][0x398] ;  /* 0x00007300ff2277ac */ /* 0x000ee20008000a00 */
[----:B------:R-:W4:Y:S01]  /*3fa0*/  LDCU UR32, c[0x0][0x3b8] ;  /* 0x00007700ff2077ac */ /* 0x000f220008000800 */
[----:B------:R-:W5:Y:S01]  /*3fb0*/  LDCU.64 UR12, c[0x0][0x398] ;  /* 0x00007300ff0c77ac */ /* 0x000f620008000a00 */
[----:B------:R-:W0:Y:S01]  /*3fc0*/  LDCU.64 UR16, c[0x0][0x398] ;  /* 0x00007300ff1077ac */ /* 0x000e220008000a00 */
[----:B------:R-:W0:Y:S02]  /*3fd0*/  @!P1 SYNCS.CCTL.IV [UR9+0x6000] ;  /* 0x00600000ff0099b1 */ /* 0x000e240008000009 */
[----:B0-----:R-:W-:Y:S01]  /*3fe0*/  BAR.SYNC.DEFER_BLOCKING 0x0 ;  /* 0x0000000000007b1d */ /* 0x001fe20000010000 */
[----:B--2---:R-:W-:-:S04]  /*3ff0*/  ISETP.GE.AND P0, PT, R198, UR6, PT ;  /* 0x00000006c6007c0c */ /* 0x004fc8000bf06270 */
[C---:B---3--:R-:W-:Y:S01]  /*4000*/  ISETP.LT.AND P0, PT, R196.reuse, UR35, !P0 ;  /* 0x00000023c4007c0c */ /* 0x048fe2000c701270 */
[----:B------:R-:W0:Y:S01]  /*4010*/  LDCU.64 UR28, c[0x0][0x398] ;  /* 0x00007300ff1c77ac */ /* 0x000e220008000a00 */
[----:B------:R-:W2:Y:S01]  /*4020*/  LDTM.x64 R24, tmem[UR10] ;  /* 0x0000000a001879ee */ /* 0x000ea20008340000 */
[----:B------:R-:W-:Y:S01]  /*4030*/  LDTM.x64 R132, tmem[UR10+0x40] ;  /* 0x0000400a008479ee */ /* 0x000fe20008340000 */
[----:B----4-:R-:W-:Y:S01]  /*4040*/  IMAD R203, R196, UR32, RZ ;  /* 0x00000020c4cb7c24 */ /* 0x010fe2000f8e02ff */
[----:B------:R-:W3:Y:S01]  /*4050*/  LDCU.64 UR24, c[0x0][0x398] ;  /* 0x00007300ff1877ac */ /* 0x000ee20008000a00 */
[----:B------:R-:W4:Y:S01]  /*4060*/  LDCU.64 UR14, c[0x0][0x398] ;  /* 0x00007300ff0e77ac */ /* 0x000f220008000a00 */
[----:B------:R-:W0:Y:S01]  /*4070*/  LDCU.64 UR26, c[0x0][0x398] ;  /* 0x00007300ff1a77ac */ /* 0x000e220008000a00 */
[----:B------:R-:W0:Y:S01]  /*4080*/  LDCU.64 UR30, c[0x0][0x398] ;  /* 0x00007300ff1e77ac */ /* 0x000e220008000a00 */
[----:B------:R-:W0:Y:S01]  /*4090*/  @!P1 SYNCS.CCTL.IV [UR9+0x6008] ;  /* 0x00600800ff0099b1 */ /* 0x000e220008000009 */
[----:B------:R-:W0:Y:S01]  /*40a0*/  LDCU.64 UR18, c[0x0][0x398] ;  /* 0x00007300ff1277ac */ /* 0x000e220008000a00 */
[----:B------:R-:W0:Y:S01]  /*40b0*/  LDCU.64 UR20, c[0x0][0x398] ;  /* 0x00007300ff1477ac */ /* 0x000e220008000a00 */
[----:B--2---:R-:W-:Y:S01]  /*40c0*/  IMAD.MOV.U32 R227, RZ, RZ, R68 ;  /* 0x000000ffffe37224 */ /* 0x004fe200078e0044 */
[----:B------:R-:W-:Y:S01]  /*40d0*/  STL [R1], R41 ;  /* 0x0000002901007387 */ /* 0x000fe20000100800 */
[----:B------:R-:W-:Y:S01]  /*40e0*/  IMAD.MOV.U32 R226, RZ, RZ, R69 ;  /* 0x000000ffffe27224 */ /* 0x000fe200078e0045 */
[----:B------:R-:W2:Y:S01]  /*40f0*/  LDCU UR6, c[0x0][0x398] ;  /* 0x00007300ff0677ac */ /* 0x000ea20008000800 */
[----:B------:R-:W-:Y:S01]  /*4100*/  IMAD.MOV.U32 R225, RZ, RZ, R70 ;  /* 0x000000ffffe17224 */ /* 0x000fe200078e0046 */
[----:B------:R0:W-:Y:S01]  /*4110*/  STL [R1+0x4], R42 ;  /* 0x0000042a01007387 */ /* 0x0001e20000100800 */
[----:B------:R-:W-:Y:S01]  /*4120*/  IMAD.MOV.U32 R224, RZ, RZ, R71 ;  /* 0x000000ffffe07224 */ /* 0x000fe200078e0047 */
[----:B------:R-:W0:Y:S01]  /*4130*/  LDCU UR9, c[0x0][0x398] ;  /* 0x00007300ff0977ac */ /* 0x000e220008000800 */
[----:B------:R-:W-:-:S02]  /*4140*/  IMAD.MOV.U32 R223, RZ, RZ, R72 ;  /* 0x000000ffffdf7224 */ /* 0x000fc400078e0048 */
[----:B------:R-:W-:Y:S01]  /*4150*/  IMAD.MOV.U32 R222, RZ, RZ, R73 ;  /* 0x000000ffffde7224 */ /* 0x000fe200078e0049 */
[----:B------:R-:W0:Y:S01]  /*4160*/  LDCU UR33, c[0x0][0x398] ;  /* 0x00007300ff2177ac */ /* 0x000e220008000800 */
[----:B------:R-:W-:Y:S02]  /*4170*/  IMAD.MOV.U32 R221, RZ, RZ, R74 ;  /* 0x000000ffffdd7224 */ /* 0x000fe400078e004a */
[----:B------:R-:W-:Y:S01]  /*4180*/  IMAD.MOV.U32 R220, RZ, RZ, R75 ;  /* 0x000000ffffdc7224 */ /* 0x000fe200078e004b */
[----:B------:R-:W0:Y:S01]  /*4190*/  LDCU UR35, c[0x0][0x398] ;  /* 0x00007300ff2377ac */ /* 0x000e220008000800 */
[----:B------:R-:W-:Y:S02]  /*41a0*/  IMAD.MOV.U32 R219, RZ, RZ, R76 ;  /* 0x000000ffffdb7224 */ /* 0x000fe400078e004c */
[----:B------:R-:W-:Y:S01]  /*41b0*/  IMAD.MOV.U32 R218, RZ, RZ, R77 ;  /* 0x000000ffffda7224 */ /* 0x000fe200078e004d */
[----:B------:R-:W0:Y:S01]  /*41c0*/  LDCU UR36, c[0x0][0x398] ;  /* 0x00007300ff2477ac */ /* 0x000e220008000800 */
[----:B------:R-:W-:-:S02]  /*41d0*/  IMAD.MOV.U32 R217, RZ, RZ, R78 ;  /* 0x000000ffffd97224 */ /* 0x000fc400078e004e */
[----:B------:R-:W-:Y:S02]  /*41e0*/  IMAD.MOV.U32 R216, RZ, RZ, R79 ;  /* 0x000000ffffd87224 */ /* 0x000fe400078e004f */
[----:B------:R-:W-:Y:S02]  /*41f0*/  IMAD.MOV.U32 R215, RZ, RZ, R80 ;  /* 0x000000ffffd77224 */ /* 0x000fe400078e0050 */
[----:B------:R-:W-:Y:S02]  /*4200*/  IMAD.MOV.U32 R214, RZ, RZ, R81 ;  /* 0x000000ffffd67224 */ /* 0x000fe400078e0051 */
[----:B------:R-:W-:Y:S02]  /*4210*/  IMAD.MOV.U32 R213, RZ, RZ, R82 ;  /* 0x000000ffffd57224 */ /* 0x000fe400078e0052 */
[----:B------:R-:W-:Y:S02]  /*4220*/  IMAD.MOV.U32 R212, RZ, RZ, R83 ;  /* 0x000000ffffd47224 */ /* 0x000fe400078e0053 */
[----:B------:R-:W-:-:S02]  /*4230*/  IMAD.MOV.U32 R211, RZ, RZ, R85 ;  /* 0x000000ffffd37224 */ /* 0x000fc400078e0055 */
[----:B------:R-:W-:Y:S02]  /*4240*/  IMAD.MOV.U32 R210, RZ, RZ, R84 ;  /* 0x000000ffffd27224 */ /* 0x000fe400078e0054 */
[----:B------:R-:W-:Y:S02]  /*4250*/  IMAD.MOV.U32 R209, RZ, RZ, R86 ;  /* 0x000000ffffd17224 */ /* 0x000fe400078e0056 */
[----:B------:R-:W-:Y:S02]  /*4260*/  IMAD.MOV.U32 R208, RZ, RZ, R87 ;  /* 0x000000ffffd07224 */ /* 0x000fe400078e0057 */
[----:B------:R-:W0:Y:S01]  /*4270*/  LDTM.x64 R68, tmem[UR10+0x80] ;  /* 0x0000800a004479ee */ /* 0x000e220008340000 */
[----:B------:R-:W-:Y:S02]  /*4280*/  IMAD.MOV.U32 R4, RZ, RZ, R35 ;  /* 0x000000ffff047224 */ /* 0x000fe400078e0023 */
[----:B------:R-:W-:Y:S02]  /*4290*/  IMAD.MOV.U32 R7, RZ, RZ, R32 ;  /* 0x000000ffff077224 */ /* 0x000fe400078e0020 */
[----:B------:R-:W-:-:S02]  /*42a0*/  IMAD.MOV.U32 R8, RZ, RZ, R33 ;  /* 0x000000ffff087224 */ /* 0x000fc400078e0021 */
[----:B------:R-:W-:Y:S02]  /*42b0*/  IMAD.MOV.U32 R16, RZ, RZ, R25 ;  /* 0x000000ffff107224 */ /* 0x000fe400078e0019 */
[----:B------:R-:W-:Y:S02]  /*42c0*/  IMAD.MOV.U32 R15, RZ, RZ, R24 ;  /* 0x000000ffff0f7224 */ /* 0x000fe400078e0018 */
[----:B------:R-:W-:Y:S02]  /*42d0*/  IMAD.MOV.U32 R20, RZ, RZ, R29 ;  /* 0x000000ffff147224 */ /* 0x000fe400078e001d */
[----:B------:R-:W-:Y:S01]  /*42e0*/  IMAD.MOV.U32 R19, RZ, RZ, R28 ;  /* 0x000000ffff137224 */ /* 0x000fe200078e001c */
[----:B------:R-:W-:Y:S01]  /*42f0*/  F2FP.F16.F32.PACK_AB R3, R16, R15 ;  /* 0x0000000f1003723e */ /* 0x000fe200000000ff */
[----:B------:R-:W-:Y:S02]  /*4300*/  IMAD.MOV.U32 R18, RZ, RZ, R27 ;  /* 0x000000ffff127224 */ /* 0x000fe400078e001b */
[----:B------:R-:W-:Y:S01]  /*4310*/  IMAD.MOV.U32 R17, RZ, RZ, R26 ;  /* 0x000000ffff117224 */ /* 0x000fe200078e001a */
[----:B------:R-:W-:Y:S01]  /*4320*/  F2FP.F16.F32.PACK_AB R0, R20, R19 ;  /* 0x000000131400723e */ /* 0x000fe200000000ff */
[----:B------:R-:W-:-:S02]  /*4330*/  IMAD.MOV.U32 R14, RZ, RZ, R40 ;  /* 0x000000ffff0e7224 */ /* 0x000fc400078e0028 */
[----:B------:R-:W-:Y:S01]  /*4340*/  IMAD.MOV.U32 R13, RZ, RZ, R39 ;  /* 0x000000ffff0d7224 */ /* 0x000fe200078e0027 */
[----:B------:R-:W-:Y:S01]  /*4350*/  F2FP.F16.F32.PACK_AB R2, R18, R17 ;  /* 0x000000111202723e */ /* 0x000fe200000000ff */
[----:B------:R-:W-:Y:S01]  /*4360*/  IMAD.MOV.U32 R12, RZ, RZ, R38 ;  /* 0x000000ffff0c7224 */ /* 0x000fe200078e0026 */
[----:B0-----:R-:W-:Y:S01]  /*4370*/  F2FP.F16.F32.PACK_AB R79, R79, R4 ;  /* 0x000000044f4f723e */ /* 0x001fe200000000ff */
[----:B-1----:R-:W-:Y:S01]  /*4380*/  IMAD R4, R198, R201, RZ ;  /* 0x000000c9c6047224 */ /* 0x002fe200078e02ff */
[----:B------:R-:W-:Y:S01]  /*4390*/  F2FP.F16.F32.PACK_AB R200, R76, R7 ;  /* 0x000000074cc8723e */ /* 0x000fe200000000ff */
[----:B------:R-:W-:Y:S01]  /*43a0*/  IMAD.MOV.U32 R11, RZ, RZ, R37 ;  /* 0x000000ffff0b7224 */ /* 0x000fe200078e0025 */
[----:B------:R-:W-:Y:S01]  /*43b0*/  F2FP.F16.F32.PACK_AB R199, R77, R8 ;  /* 0x000000084dc7723e */ /* 0x000fe200000000ff */
[----:B------:R-:W-:Y:S01]  /*43c0*/  IMAD.MOV.U32 R10, RZ, RZ, R36 ;  /* 0x000000ffff0a7224 */ /* 0x000fe200078e0024 */
[C---:B------:R-:W-:Y:S01]  /*43d0*/  LEA R76, P2, R4.reuse, UR4, 0x1 ;  /* 0x00000004044c7c11 */ /* 0x040fe2000f8408ff */
[----:B------:R-:W-:Y:S01]  /*43e0*/  IMAD.MOV.U32 R9, RZ, RZ, R34 ;  /* 0x000000ffff097224 */ /* 0x000fe200078e0022 */
[----:B------:R-:W-:Y:S01]  /*43f0*/  F2FP.F16.F32.PACK_AB R202, R73, R72 ;  /* 0x0000004849ca723e */ /* 0x000fe200000000ff */
[----:B------:R-:W-:Y:S01]  /*4400*/  IMAD.MOV.U32 R6, RZ, RZ, R31 ;  /* 0x000000ffff067224 */ /* 0x000fe200078e001f */
[----:B------:R-:W-:Y:S01]  /*4410*/  LEA.HI.X.SX32 R77, R4, UR5, 0x1, P2 ;  /* 0x00000005044d7c11 */ /* 0x000fe200090f0eff */
[----:B------:R-:W-:Y:S01]  /*4420*/  IMAD.MOV.U32 R5, RZ, RZ, R30 ;  /* 0x000000ffff057224 */ /* 0x000fe200078e001e */
[----:B------:R-:W-:Y:S01]  /*4430*/  F2FP.F16.F32.PACK_AB R84, R84, R14 ;  /* 0x0000000e5454723e */ /* 0x000fe200000000ff */
[----:B------:R-:W-:Y:S01]  /*4440*/  IMAD.MOV.U32 R252, RZ, RZ, R43 ;  /* 0x000000fffffc7224 */ /* 0x000fe200078e002b */
[----:B------:R-:W-:Y:S01]  /*4450*/  F2FP.F16.F32.PACK_AB R83, R83, R13 ;  /* 0x0000000d5353723e */ /* 0x000fe200000000ff */
[----:B------:R-:W-:Y:S01]  /*4460*/  IMAD.WIDE R72, R203, 0x2, R76 ;  /* 0x00000002cb487825 */ /* 0x000fe200078e024c */
[----:B------:R-:W-:-:S02]  /*4470*/  F2FP.F16.F32.PACK_AB R82, R82, R12 ;  /* 0x0000000c5252723e */ /* 0x000fc400000000ff */
[----:B------:R-:W-:Y:S01]  /*4480*/  F2FP.F16.F32.PACK_AB R81, R81, R11 ;  /* 0x0000000b5151723e */ /* 0x000fe200000000ff */
[----:B------:R-:W-:Y:S01]  /*4490*/  IMAD.MOV.U32 R251, RZ, RZ, R44 ;  /* 0x000000fffffb7224 */ /* 0x000fe200078e002c */
        /* <DEDUP_REMOVED lines=29> */
[----:B------:R-:W-:-:S02]  /*4670*/  IMAD R201, R201, 0x80, R4 ;  /* 0x00000080c9c97824 */ /* 0x000fc400078e0204 */
[----:B------:R-:W0:Y:S01]  /*4680*/  LDTM.x64 R4, tmem[UR10+0xc0] ;  /* 0x0000c00a000479ee */ /* 0x000e220008340000 */
[----:B------:R-:W-:Y:S01]  /*4690*/  NOP ;  /* 0x0000000000007918 */ /* 0x000fe20000000000 */
[----:B------:R1:W-:Y:S01]  /*46a0*/  @P0 STG.E.U16 desc[UR22][R72.64], R3 ;  /* 0x0000000348000986 */ /* 0x0003e2000c101516 */
[----:B------:R-:W-:Y:S01]  /*46b0*/  ISETP.GE.AND P0, PT, R196, UR7, PT ;  /* 0x00000007c4007c0c */ /* 0x000fe2000bf06270 */
[----:B------:R-:W0:Y:S01]  /*46c0*/  LDCU.64 UR10, c[0x0][0x398] ;  /* 0x00007300ff0a77ac */ /* 0x000e220008000a00 */
[----:B------:R-:W-:Y:S02]  /*46d0*/  LEA R68, P1, R201, UR4, 0x1 ;  /* 0x00000004c9447c11 */ /* 0x000fe4000f8208ff */
[----:B-----5:R-:W-:Y:S01]  /*46e0*/  ISETP.LT.AND P0, PT, R197, UR12, !P0 ;  /* 0x0000000cc5007c0c */ /* 0x020fe2000c701270 */
[----:B------:R-:W5:Y:S01]  /*46f0*/  LDCU UR12, c[0x0][0x39c] ;  /* 0x00007380ff0c77ac */ /* 0x000f620008000800 */
[----:B------:R-:W-:Y:S02]  /*4700*/  LEA.HI.X.SX32 R69, R201, UR5, 0x1, P1 ;  /* 0x00000005c9457c11 */ /* 0x000fe400088f0eff */
[----:B------:R-:W-:Y:S01]  /*4710*/  PRMT R201, R3, 0x7632, R201 ;  /* 0x0000763203c97816 */ /* 0x000fe200000000c9 */
[----:B------:R-:W0:Y:S01]  /*4720*/  LDCU.64 UR4, c[0x0][0x398] ;  /* 0x00007300ff0477ac */ /* 0x000e220008000a00 */
[----:B------:R-:W-:-:S04]  /*4730*/  IMAD.WIDE R204, R203, 0x2, R68 ;  /* 0x00000002cbcc7825 */ /* 0x000fc800078e0244 */
[----:B-1----:R-:W-:-:S03]  /*4740*/  VIADD R72, R196, 0x1 ;  /* 0x00000001c4487836 */ /* 0x002fc60000000000 */
[----:B------:R1:W-:Y:S01]  /*4750*/  @P0 STG.E.U16 desc[UR22][R204.64], R71 ;  /* 0x00000047cc000986 */ /* 0x0003e2000c101516 */
[----:B------:R-:W-:Y:S01]  /*4760*/  VIADD R203, R203, UR32 ;  /* 0x00000020cbcb7c36 */ /* 0x000fe20008000000 */
[----:B------:R-:W-:-:S03]  /*4770*/  ISETP.GE.AND P0, PT, R72, UR7, PT ;  /* 0x0000000748007c0c */ /* 0x000fc6000bf06270 */
[----:B------:R-:W-:Y:S01]  /*4780*/  IMAD.WIDE R72, R203, 0x2, R76 ;  /* 0x00000002cb487825 */ /* 0x000fe200078e024c */
[----:B------:R-:W-:Y:S01]  /*4790*/  ISETP.LT.AND P1, PT, R198, UR16, !P0 ;  /* 0x00000010c6007c0c */ /* 0x000fe2000c721270 */
[----:B------:R-:W0:Y:S01]  /*47a0*/  LDCU UR16, c[0x0][0x398] ;  /* 0x00007300ff1077ac */ /* 0x000e220008000800 */
[----:B------:R-:W-:Y:S01]  /*47b0*/  ISETP.LT.AND P0, PT, R197, UR28, !P0 ;  /* 0x0000001cc5007c0c */ /* 0x000fe2000c701270 */
[----:B------:R-:W-:Y:S01]  /*47c0*/  IMAD.WIDE R206, R203, 0x2, R68 ;  /* 0x00000002cbce7825 */ /* 0x000fe200078e0244 */
[----:B-1----:R-:W-:Y:S01]  /*47d0*/  PRMT R71, R71, 0x7632, R71 ;  /* 0x0000763247477816 */ /* 0x002fe20000000047 */
[----:B------:R-:W1:Y:S02]  /*47e0*/  LDCU UR28, c[0x0][0x398] ;  /* 0x00007300ff1c77ac */ /* 0x000e640008000800 */
[----:B------:R-:W-:-:S06]  /*47f0*/  VIADD R3, R196, 0x2 ;  /* 0x00000002c4037836 */ /* 0x000fcc0000000000 */
[----:B------:R0:W-:Y:S04]  /*4800*/  @P1 STG.E.U16 desc[UR22][R72.64], R201 ;  /* 0x000000c948001986 */ /* 0x0001e8000c101516 */
[----:B------:R1:W-:Y:S01]  /*4810*/  @P0 STG.E.U16 desc[UR22][R206.64], R71 ;  /* 0x00000047ce000986 */ /* 0x0003e2000c101516 */
[----:B------:R-:W-:-:S04]  /*4820*/  ISETP.GE.AND P0, PT, R3, UR7, PT ;  /* 0x0000000703007c0c */ /* 0x000fc8000bf06270 */
[----:B---3--:R-:W-:Y:S01]  /*4830*/  ISETP.LT.AND P1, PT, R198, UR24, !P0 ;  /* 0x00000018c6007c0c */ /* 0x008fe2000c721270 */
[----:B------:R-:W-:Y:S01]  /*4840*/  VIADD R203, R203, UR32 ;  /* 0x00000020cbcb7c36 */ /* 0x000fe20008000000 */
[----:B----4-:R-:W-:Y:S01]  /*4850*/  ISETP.LT.AND P0, PT, R197, UR14, !P0 ;  /* 0x0000000ec5007c0c */ /* 0x010fe2000c701270 */
[----:B------:R-:W-:Y:S01]  /*4860*/  VIADD R3, R196, 0x3 ;  /* 0x00000003c4037836 */ /* 0x000fe20000000000 */
[----:B0-----:R-:W3:Y:S01]  /*4870*/  LDL.LU R201, [R1+0x4] ;  /* 0x0000040001c97983 */ /* 0x001ee20000300800 */
[C---:B------:R-:W-:Y:S01]  /*4880*/  IMAD.WIDE R204, R203.reuse, 0x2, R76 ;  /* 0x00000002cbcc7825 */ /* 0x040fe200078e024c */
[----:B------:R-:W0:Y:S01]  /*4890*/  LDCU UR14, c[0x0][0x398] ;  /* 0x00007300ff0e77ac */ /* 0x000e220008000800 */
[----:B-1----:R-:W-:Y:S01]  /*48a0*/  PRMT R71, R2, 0x7632, R71 ;  /* 0x0000763202477816 */ /* 0x002fe20000000047 */
[----:B------:R-:W4:Y:S01]  /*48b0*/  LDL.LU R207, [R1] ;  /* 0x0000000001cf7983 */ /* 0x000f220000300800 */
[----:B------:R-:W-:Y:S01]  /*48c0*/  IMAD.WIDE R72, R203, 0x2, R68 ;  /* 0x00000002cb487825 */ /* 0x000fe200078e0244 */
[----:B------:R-:W1:Y:S01]  /*48d0*/  LDCU UR24, c[0x0][0x398] ;  /* 0x00007300ff1877ac */ /* 0x000e620008000800 */
[----:B------:R-:W-:-:S02]  /*48e0*/  F2FP.F16.F32.PACK_AB R87, R87, R252 ;  /* 0x000000fc5757723e */ /* 0x000fc400000000ff */
[----:B------:R0:W-:Y:S01]  /*48f0*/  @P1 STG.E.U16 desc[UR22][R204.64], R2 ;  /* 0x00000002cc001986 */ /* 0x0001e2000c101516 */
[----:B------:R-:W-:Y:S01]  /*4900*/  VIADD R203, R203, UR32 ;  /* 0x00000020cbcb7c36 */ /* 0x000fe20008000000 */
[----:B------:R-:W-:Y:S02]  /*4910*/  F2FP.F16.F32.PACK_AB R88, R88, R251 ;  /* 0x000000fb5858723e */ /* 0x000fe400000000ff */
[----:B------:R1:W-:Y:S01]  /*4920*/  @P0 STG.E.U16 desc[UR22][R72.64], R70 ;  /* 0x0000004648000986 */ /* 0x0003e2000c101516 */
[----:B------:R-:W-:Y:S02]  /*4930*/  ISETP.GE.AND P0, PT, R3, UR7, PT ;  /* 0x0000000703007c0c */ /* 0x000fe4000bf06270 */
[----:B------:R-:W-:Y:S02]  /*4940*/  F2FP.F16.F32.PACK_AB R89, R89, R250 ;  /* 0x000000fa5959723e */ /* 0x000fe400000000ff */
[----:B------:R-:W-:Y:S01]  /*4950*/  ISETP.LT.AND P1, PT, R198, UR4, !P0 ;  /* 0x00000004c6007c0c */ /* 0x000fe2000c721270 */
[----:B------:R-:W2:Y:S01]  /*4960*/  LDCU UR4, c[0x0][0x398] ;  /* 0x00007300ff0477ac */ /* 0x000ea20008000800 */
[----:B------:R-:W-:Y:S01]  /*4970*/  ISETP.LT.AND P0, PT, R197, UR26, !P0 ;  /* 0x0000001ac5007c0c */ /* 0x000fe2000c701270 */
[----:B0-----:R-:W-:Y:S01]  /*4980*/  IMAD.WIDE R2, R203, 0x2, R76 ;  /* 0x00000002cb027825 */ /* 0x001fe200078e024c */
[----:B------:R-:W-:Y:S01]  /*4990*/  F2FP.F16.F32.PACK_AB R90, R90, R249 ;  /* 0x000000f95a5a723e */ /* 0x000fe200000000ff */
[----:B------:R-:W0:Y:S01]  /*49a0*/  LDCU UR26, c[0x0][0x398] ;  /* 0x00007300ff1a77ac */ /* 0x000e220008000800 */
[----:B------:R-:W-:Y:S01]  /*49b0*/  F2FP.F16.F32.PACK_AB R91, R91, R248 ;  /* 0x000000f85b5b723e */ /* 0x000fe200000000ff */
[----:B-1----:R-:W-:Y:S01]  /*49c0*/  IMAD.WIDE R72, R203, 0x2, R68 ;  /* 0x00000002cb487825 */ /* 0x002fe200078e0244 */
[----:B------:R-:W-:-:S02]  /*49d0*/  F2FP.F16.F32.PACK_AB R92, R92, R247 ;  /* 0x000000f75c5c723e */ /* 0x000fc400000000ff */
[----:B------:R-:W-:Y:S01]  /*49e0*/  F2FP.F16.F32.PACK_AB R93, R93, R246 ;  /* 0x000000f65d5d723e */ /* 0x000fe200000000ff */
[----:B------:R-:W-:Y:S01]  /*49f0*/  VIADD R203, R203, UR32 ;  /* 0x00000020cbcb7c36 */ /* 0x000fe20008000000 */
[----:B------:R-:W-:Y:S01]  /*4a00*/  F2FP.F16.F32.PACK_AB R94, R94, R245 ;  /* 0x000000f55e5e723e */ /* 0x000fe200000000ff */
[----:B------:R1:W-:Y:S01]  /*4a10*/  @P1 STG.E.U16 desc[UR22][R2.64], R71 ;  /* 0x0000004702001986 */ /* 0x0003e2000c101516 */
[----:B------:R-:W-:Y:S02]  /*4a20*/  F2FP.F16.F32.PACK_AB R95, R95, R244 ;  /* 0x000000f45f5f723e */ /* 0x000fe400000000ff */
[----:B------:R-:W-:Y:S02]  /*4a30*/  F2FP.F16.F32.PACK_AB R96, R96, R243 ;  /* 0x000000f36060723e */ /* 0x000fe400000000ff */
[----:B------:R-:W-:Y:S02]  /*4a40*/  F2FP.F16.F32.PACK_AB R97, R97, R242 ;  /* 0x000000f26161723e */ /* 0x000fe400000000ff */
[----:B------:R-:W-:-:S02]  /*4a50*/  F2FP.F16.F32.PACK_AB R98, R98, R241 ;  /* 0x000000f16262723e */ /* 0x000fc400000000ff */
[----:B------:R-:W-:Y:S02]  /*4a60*/  F2FP.F16.F32.PACK_AB R99, R99, R240 ;  /* 0x000000f06363723e */ /* 0x000fe400000000ff */
[----:B------:R-:W-:Y:S02]  /*4a70*/  F2FP.F16.F32.PACK_AB R100, R100, R239 ;  /* 0x000000ef6464723e */ /* 0x000fe400000000ff */
[----:B-1----:R-:W-:Y:S01]  /*4a80*/  PRMT R3, R70, 0x7632, R3 ;  /* 0x0000763246037816 */ /* 0x002fe20000000003 */
[----:B------:R-:W-:Y:S01]  /*4a90*/  VIADD R70, R196, 0x4 ;  /* 0x00000004c4467836 */ /* 0x000fe20000000000 */
[----:B------:R-:W-:Y:S02]  /*4aa0*/  F2FP.F16.F32.PACK_AB R101, R101, R238 ;  /* 0x000000ee6565723e */ /* 0x000fe400000000ff */
[----:B------:R-:W-:Y:S01]  /*4ab0*/  F2FP.F16.F32.PACK_AB R102, R102, R237 ;  /* 0x000000ed6666723e */ /* 0x000fe200000000ff */
[----:B------:R1:W-:Y:S01]  /*4ac0*/  @P0 STG.E.U16 desc[UR22][R72.64], R3 ;  /* 0x0000000348000986 */ /* 0x0003e2000c101516 */
[----:B------:R-:W-:Y:S01]  /*4ad0*/  ISETP.GE.AND P0, PT, R70, UR7, PT ;  /* 0x0000000746007c0c */ /* 0x000fe2000bf06270 */
[----:B------:R-:W-:Y:S01]  /*4ae0*/  IMAD.WIDE R70, R203, 0x2, R76 ;  /* 0x00000002cb467825 */ /* 0x000fe200078e024c */
[----:B------:R-:W-:-:S02]  /*4af0*/  F2FP.F16.F32.PACK_AB R103, R103, R236 ;  /* 0x000000ec6767723e */ /* 0x000fc400000000ff */
[----:B------:R-:W-:Y:S01]  /*4b00*/  ISETP.LT.AND P1, PT, R198, UR30, !P0 ;  /* 0x0000001ec6007c0c */ /* 0x000fe2000c721270 */
[----:B------:R-:W0:Y:S01]  /*4b10*/  LDCU UR30, c[0x0][0x398] ;  /* 0x00007300ff1e77ac */ /* 0x000e220008000800 */
[----:B------:R-:W-:Y:S02]  /*4b20*/  ISETP.LT.AND P0, PT, R197, UR18, !P0 ;  /* 0x00000012c5007c0c */ /* 0x000fe4000c701270 */
[----:B------:R-:W-:Y:S01]  /*4b30*/  F2FP.F16.F32.PACK_AB R104, R104, R235 ;  /* 0x000000eb6868723e */ /* 0x000fe200000000ff */
[----:B------:R-:W0:Y:S01]  /*4b40*/  LDCU UR18, c[0x0][0x398] ;  /* 0x00007300ff1277ac */ /* 0x000e220008000800 */
[----:B------:R-:W-:Y:S01]  /*4b50*/  F2FP.F16.F32.PACK_AB R105, R105, R234 ;  /* 0x000000ea6969723e */ /* 0x000fe200000000ff */
[----:B-1----:R-:W-:Y:S01]  /*4b60*/  IMAD.WIDE R2, R203, 0x2, R68 ;  /* 0x00000002cb027825 */ /* 0x002fe200078e0244 */
[----:B------:R-:W-:Y:S02]  /*4b70*/  F2FP.F16.F32.PACK_AB R106, R106, R233 ;  /* 0x000000e96a6a723e */ /* 0x000fe400000000ff */
[----:B------:R-:W-:Y:S01]  /*4b80*/  F2FP.F16.F32.PACK_AB R107, R107, R232 ;  /* 0x000000e86b6b723e */ /* 0x000fe200000000ff */
[----:B------:R-:W-:Y:S01]  /*4b90*/  VIADD R72, R196, 0x5 ;  /* 0x00000005c4487836 */ /* 0x000fe20000000000 */
[----:B------:R-:W-:Y:S01]  /*4ba0*/  F2FP.F16.F32.PACK_AB R108, R108, R231 ;  /* 0x000000e76c6c723e */ /* 0x000fe200000000ff */
[----:B------:R1:W-:Y:S01]  /*4bb0*/  @P1 STG.E.U16 desc[UR22][R70.64], R0 ;  /* 0x0000000046001986 */ /* 0x0003e2000c101516 */
[----:B------:R-:W-:Y:S01]  /*4bc0*/  VIADD R203, R203, UR32 ;  /* 0x00000020cbcb7c36 */ /* 0x000fe20008000000 */
[----:B------:R-:W-:-:S02]  /*4bd0*/  F2FP.F16.F32.PACK_AB R109, R109, R230 ;  /* 0x000000e66d6d723e */ /* 0x000fc400000000ff */
[----:B------:R0:W-:Y:S01]  /*4be0*/  @P0 STG.E.U16 desc[UR22][R2.64], R202 ;  /* 0x000000ca02000986 */ /* 0x0001e2000c101516 */
[----:B------:R-:W-:Y:S01]  /*4bf0*/  ISETP.GE.AND P0, PT, R72, UR7, PT ;  /* 0x0000000748007c0c */ /* 0x000fe2000bf06270 */
[----:B------:R-:W-:Y:S01]  /*4c00*/  IMAD.WIDE R72, R203, 0x2, R68 ;  /* 0x00000002cb487825 */ /* 0x000fe200078e0244 */
[----:B------:R-:W-:Y:S02]  /*4c10*/  F2FP.F16.F32.PACK_AB R110, R110, R229 ;  /* 0x000000e56e6e723e */ /* 0x000fe400000000ff */
[----:B------:R-:W-:Y:S01]  /*4c20*/  ISETP.LT.AND P1, PT, R198, UR10, !P0 ;  /* 0x0000000ac6007c0c */ /* 0x000fe2000c721270 */
[----:B------:R-:W2:Y:S01]  /*4c30*/  LDCU UR10, c[0x0][0x398] ;  /* 0x00007300ff0a77ac */ /* 0x000ea20008000800 */
[----:B------:R-:W-:Y:S01]  /*4c40*/  ISETP.LT.AND P0, PT, R197, UR20, !P0 ;  /* 0x00000014c5007c0c */ /* 0x000fe2000c701270 */
[----:B-1----:R-:W-:Y:S01]  /*4c50*/  IMAD.WIDE R70, R203, 0x2, R76 ;  /* 0x00000002cb467825 */ /* 0x002fe200078e024c */
[----:B------:R-:W-:Y:S01]  /*4c60*/  F2FP.F16.F32.PACK_AB R111, R111, R228 ;  /* 0x000000e46f6f723e */ /* 0x000fe200000000ff */
[----:B------:R-:W1:Y:S01]  /*4c70*/  LDCU UR20, c[0x0][0x398] ;  /* 0x00007300ff1477ac */ /* 0x000e620008000800 */
[----:B------:R-:W-:Y:S01]  /*4c80*/  F2FP.F16.F32.PACK_AB R112, R112, R227 ;  /* 0x000000e37070723e */ /* 0x000fe200000000ff */
[----:B------:R-:W-:Y:S01]  /*4c90*/  VIADD R203, R203, UR32 ;  /* 0x00000020cbcb7c36 */ /* 0x000fe20008000000 */
[----:B0-----:R-:W-:Y:S01]  /*4ca0*/  PRMT R3, R0, 0x7632, R3 ;  /* 0x0000763200037816 */ /* 0x001fe20000000003 */
[----:B------:R-:W-:Y:S01]  /*4cb0*/  VIADD R0, R196, 0x6 ;  /* 0x00000006c4007836 */ /* 0x000fe20000000000 */
[----:B------:R-:W-:-:S02]  /*4cc0*/  F2FP.F16.F32.PACK_AB R113, R113, R226 ;  /* 0x000000e27171723e */ /* 0x000fc400000000ff */
[----:B------:R-:W-:Y:S01]  /*4cd0*/  F2FP.F16.F32.PACK_AB R114, R114, R225 ;  /* 0x000000e17272723e */ /* 0x000fe200000000ff */
[----:B------:R0:W-:Y:S01]  /*4ce0*/  @P1 STG.E.U16 desc[UR22][R70.64], R3 ;  /* 0x0000000346001986 */ /* 0x0001e2000c101516 */
[----:B------:R-:W-:Y:S02]  /*4cf0*/  F2FP.F16.F32.PACK_AB R115, R115, R224 ;  /* 0x000000e07373723e */ /* 0x000fe400000000ff */
[----:B------:R-:W-:Y:S02]  /*4d00*/  F2FP.F16.F32.PACK_AB R116, R116, R223 ;  /* 0x000000df7474723e */ /* 0x000fe400000000ff */
[----:B------:R-:W-:Y:S02]  /*4d10*/  F2FP.F16.F32.PACK_AB R117, R117, R222 ;  /* 0x000000de7575723e */ /* 0x000fe400000000ff */
[----:B------:R-:W-:Y:S02]  /*4d20*/  F2FP.F16.F32.PACK_AB R118, R118, R221 ;  /* 0x000000dd7676723e */ /* 0x000fe400000000ff */
[----:B------:R-:W-:-:S02]  /*4d30*/  F2FP.F16.F32.PACK_AB R119, R119, R220 ;  /* 0x000000dc7777723e */ /* 0x000fc400000000ff */
[----:B------:R-:W-:Y:S01]  /*4d40*/  F2FP.F16.F32.PACK_AB R120, R120, R219 ;  /* 0x000000db7878723e */ /* 0x000fe200000000ff */
[----:B0-----:R-:W-:Y:S01]  /*4d50*/  IMAD.WIDE R2, R203, 0x2, R76 ;  /* 0x00000002cb027825 */ /* 0x001fe200078e024c */
[----:B------:R-:W-:Y:S02]  /*4d60*/  PRMT R71, R202, 0x7632, R71 ;  /* 0x00007632ca477816 */ /* 0x000fe40000000047 */
[----:B------:R-:W-:Y:S02]  /*4d70*/  F2FP.F16.F32.PACK_AB R121, R121, R218 ;  /* 0x000000da7979723e */ /* 0x000fe400000000ff */
[----:B------:R-:W-:Y:S01]  /*4d80*/  F2FP.F16.F32.PACK_AB R122, R122, R217 ;  /* 0x000000d97a7a723e */ /* 0x000fe200000000ff */
[----:B------:R0:W-:Y:S01]  /*4d90*/  @P0 STG.E.U16 desc[UR22][R72.64], R71 ;  /* 0x0000004748000986 */ /* 0x0001e2000c101516 */
[----:B------:R-:W-:Y:S01]  /*4da0*/  ISETP.GE.AND P0, PT, R0, UR7, PT ;  /* 0x0000000700007c0c */ /* 0x000fe2000bf06270 */
[----:B------:R-:W-:Y:S01]  /*4db0*/  VIADD R0, R196, 0x7 ;  /* 0x00000007c4007836 */ /* 0x000fe20000000000 */
[----:B------:R-:W-:-:S02]  /*4dc0*/  F2FP.F16.F32.PACK_AB R123, R123, R216 ;  /* 0x000000d87b7b723e */ /* 0x000fc400000000ff */
[----:B------:R-:W-:Y:S01]  /*4dd0*/  ISETP.LT.AND P1, PT, R198, UR34, !P0 ;  /* 0x00000022c6007c0c */ /* 0x000fe2000c721270 */
[----:B------:R-:W1:Y:S01]  /*4de0*/  LDCU UR34, c[0x0][0x398] ;  /* 0x00007300ff2277ac */ /* 0x000e620008000800 */
[----:B--2---:R-:W-:Y:S02]  /*4df0*/  ISETP.LT.AND P0, PT, R197, UR4, !P0 ;  /* 0x00000004c5007c0c */ /* 0x004fe4000c701270 */
[----:B------:R-:W-:Y:S01]  /*4e00*/  F2FP.F16.F32.PACK_AB R124, R124, R215 ;  /* 0x000000d77c7c723e */ /* 0x000fe200000000ff */
[----:B------:R-:W2:Y:S01]  /*4e10*/  LDCU UR4, c[0x0][0x398] ;  /* 0x00007300ff0477ac */ /* 0x000ea20008000800 */
[----:B------:R-:W-:Y:S01]  /*4e20*/  F2FP.F16.F32.PACK_AB R125, R125, R214 ;  /* 0x000000d67d7d723e */ /* 0x000fe200000000ff */
[----:B0-----:R-:W-:Y:S01]  /*4e30*/  IMAD.WIDE R70, R203, 0x2, R68 ;  /* 0x00000002cb467825 */ /* 0x001fe200078e0244 */
[----:B------:R-:W-:Y:S02]  /*4e40*/  F2FP.F16.F32.PACK_AB R126, R126, R213 ;  /* 0x000000d57e7e723e */ /* 0x000fe400000000ff */
[----:B------:R-:W-:Y:S01]  /*4e50*/  F2FP.F16.F32.PACK_AB R127, R127, R212 ;  /* 0x000000d47f7f723e */ /* 0x000fe200000000ff */
[----:B------:R-:W-:Y:S01]  /*4e60*/  VIADD R203, R203, UR32 ;  /* 0x00000020cbcb7c36 */ /* 0x000fe20008000000 */
[----:B------:R-:W-:Y:S01]  /*4e70*/  F2FP.F16.F32.PACK_AB R128, R128, R210 ;  /* 0x000000d28080723e */ /* 0x000fe200000000ff */
[----:B------:R0:W-:Y:S01]  /*4e80*/  @P1 STG.E.U16 desc[UR22][R2.64], R74 ;  /* 0x0000004a02001986 */ /* 0x0001e2000c101516 */
[----:B------:R-:W-:Y:S01]  /*4e90*/  VIADD R72, R196, 0x14 ;  /* 0x00000014c4487836 */ /* 0x000fe20000000000 */
[----:B------:R-:W-:-:S02]  /*4ea0*/  F2FP.F16.F32.PACK_AB R129, R129, R211 ;  /* 0x000000d38181723e */ /* 0x000fc400000000ff */
[----:B------:R-:W-:Y:S02]  /*4eb0*/  F2FP.F16.F32.PACK_AB R130, R130, R209 ;  /* 0x000000d18282723e */ /* 0x000fe400000000ff */
[----:B------:R-:W-:Y:S02]  /*4ec0*/  F2FP.F16.F32.PACK_AB R131, R131, R208 ;  /* 0x000000d08383723e */ /* 0x000fe400000000ff */
[----:B------:R-:W-:Y:S02]  /*4ed0*/  F2FP.F16.F32.PACK_AB R4, R4, R132 ;  /* 0x000000840404723e */ /* 0x000fe400000000ff */
[----:B------:R-:W-:Y:S02]  /*4ee0*/  F2FP.F16.F32.PACK_AB R133, R5, R133 ;  /* 0x000000850585723e */ /* 0x000fe400000000ff */
[----:B0-----:R-:W-:Y:S01]  /*4ef0*/  PRMT R3, R74, 0x7632, R3 ;  /* 0x000076324a037816 */ /* 0x001fe20000000003 */
[----:B------:R-:W-:Y:S01]  /*4f00*/  VIADD R74, R196, 0x3e ;  /* 0x0000003ec44a7836 */ /* 0x000fe20000000000 */
[----:B------:R-:W-:-:S02]  /*4f10*/  F2FP.F16.F32.PACK_AB R6, R6, R134 ;  /* 0x000000860606723e */ /* 0x000fc400000000ff */
[----:B------:R-:W-:Y:S01]  /*4f20*/  F2FP.F16.F32.PACK_AB R135, R7, R135 ;  /* 0x000000870787723e */ /* 0x000fe200000000ff */
[----:B------:R0:W-:Y:S01]  /*4f30*/  @P0 STG.E.U16 desc[UR22][R70.64], R3 ;  /* 0x0000000346000986 */ /* 0x0001e2000c101516 */
[----:B------:R-:W-:Y:S01]  /*4f40*/  ISETP.GE.AND P0, PT, R0, UR7, PT ;  /* 0x0000000700007c0c */ /* 0x000fe2000bf06270 */
[----:B------:R-:W-:Y:S01]  /*4f50*/  VIADD R0, R196, 0x8 ;  /* 0x00000008c4007836 */ /* 0x000fe20000000000 */
[----:B------:R-:W-:Y:S02]  /*4f60*/  F2FP.F16.F32.PACK_AB R8, R8, R136 ;  /* 0x000000880808723e */ /* 0x000fe400000000ff */
[----:B--2---:R-:W-:Y:S01]  /*4f70*/  ISETP.LT.AND P1, PT, R198, UR4, !P0 ;  /* 0x00000004c6007c0c */ /* 0x004fe2000c721270 */
[----:B------:R-:W2:Y:S01]  /*4f80*/  LDCU UR4, c[0x0][0x398] ;  /* 0x00007300ff0477ac */ /* 0x000ea20008000800 */
[----:B------:R-:W-:Y:S02]  /*4f90*/  ISETP.LT.AND P0, PT, R197, UR6, !P0 ;  /* 0x00000006c5007c0c */ /* 0x000fe4000c701270 */
[----:B------:R-:W-:Y:S01]  /*4fa0*/  F2FP.F16.F32.PACK_AB R137, R9, R137 ;  /* 0x000000890989723e */ /* 0x000fe200000000ff */
[----:B------:R-:W1:Y:S01]  /*4fb0*/  LDCU UR6, c[0x0][0x398] ;  /* 0x00007300ff0677ac */ /* 0x000e620008000800 */
[----:B------:R-:W-:Y:S01]  /*4fc0*/  F2FP.F16.F32.PACK_AB R10, R10, R138 ;  /* 0x0000008a0a0a723e */ /* 0x000fe200000000ff */
[----:B0-----:R-:W-:Y:S01]  /*4fd0*/  IMAD.WIDE R2, R203, 0x2, R76 ;  /* 0x00000002cb027825 */ /* 0x001fe200078e024c */
[----:B------:R-:W-:-:S02]  /*4fe0*/  F2FP.F16.F32.PACK_AB R139, R11, R139 ;  /* 0x0000008b0b8b723e */ /* 0x000fc400000000ff */
[----:B------:R-:W-:Y:S01]  /*4ff0*/  F2FP.F16.F32.PACK_AB R12, R12, R140 ;  /* 0x0000008c0c0c723e */ /* 0x000fe200000000ff */
[----:B------:R-:W-:Y:S01]  /*5000*/  IMAD.WIDE R70, R203, 0x2, R68 ;  /* 0x00000002cb467825 */ /* 0x000fe200078e0244 */
[----:B------:R-:W-:Y:S01]  /*5010*/  F2FP.F16.F32.PACK_AB R13, R13, R141 ;  /* 0x0000008d0d0d723e */ /* 0x000fe200000000ff */
[----:B------:R0:W-:Y:S01]  /*5020*/  @P1 STG.E.U16 desc[UR22][R2.64], R75 ;  /* 0x0000004b02001986 */ /* 0x0001e2000c101516 */
[----:B------:R-:W-:Y:S01]  /*5030*/  F2FP.F16.F32.PACK_AB R14, R14, R142 ;  /* 0x0000008e0e0e723e */ /* 0x000fe200000000ff */
[----:B------:R-:W-:Y:S01]  /*5040*/  VIADD R203, R203, UR32 ;  /* 0x00000020cbcb7c36 */ /* 0x000fe20008000000 */
[----:B------:R-:W-:Y:S02]  /*5050*/  F2FP.F16.F32.PACK_AB R15, R15, R143 ;  /* 0x0000008f0f0f723e */ /* 0x000fe400000000ff */
[----:B------:R-:W-:Y:S02]  /*5060*/  F2FP.F16.F32.PACK_AB R16, R16, R144 ;  /* 0x000000901010723e */ /* 0x000fe400000000ff */
[----:B------:R-:W-:-:S02]  /*5070*/  F2FP.F16.F32.PACK_AB R17, R17, R145 ;  /* 0x000000911111723e */ /* 0x000fc400000000ff */
[----:B------:R-:W-:Y:S02]  /*5080*/  F2FP.F16.F32.PACK_AB R18, R18, R146 ;  /* 0x000000921212723e */ /* 0x000fe400000000ff */
[----:B------:R-:W-:Y:S02]  /*5090*/  F2FP.F16.F32.PACK_AB R19, R19, R147 ;  /* 0x000000931313723e */ /* 0x000fe400000000ff */
[----:B0-----:R-:W-:Y:S02]  /*50a0*/  PRMT R3, R75, 0x7632, R3 ;  /* 0x000076324b037816 */ /* 0x001fe40000000003 */
[----:B------:R-:W-:Y:S02]  /*50b0*/  F2FP.F16.F32.PACK_AB R20, R20, R148 ;  /* 0x000000941414723e */ /* 0x000fe400000000ff */
[----:B------:R-:W-:Y:S01]  /*50c0*/  F2FP.F16.F32.PACK_AB R21, R21, R149 ;  /* 0x000000951515723e */ /* 0x000fe200000000ff */
[----:B------:R0:W-:Y:S01]  /*50d0*/  @P0 STG.E.U16 desc[UR22][R70.64], R3 ;  /* 0x0000000346000986 */ /* 0x0001e2000c101516 */
[----:B------:R-:W-:Y:S01]  /*50e0*/  ISETP.GE.AND P0, PT, R0, UR7, PT ;  /* 0x0000000700007c0c */ /* 0x000fe2000bf06270 */
[----:B------:R-:W-:Y:S01]  /*50f0*/  VIADD R0, R196, 0x9 ;  /* 0x00000009c4007836 */ /* 0x000fe20000000000 */
[----:B------:R-:W-:-:S02]  /*5100*/  F2FP.F16.F32.PACK_AB R22, R22, R150 ;  /* 0x000000961616723e */ /* 0x000fc400000000ff */
[----:B--2---:R-:W-:Y:S01]  /*5110*/  ISETP.LT.AND P1, PT, R198, UR4, !P0 ;  /* 0x00000004c6007c0c */ /* 0x004fe2000c721270 */
[----:B------:R-:W2:Y:S01]  /*5120*/  LDCU UR4, c[0x0][0x398] ;  /* 0x00007300ff0477ac */ /* 0x000ea20008000800 */
[----:B-1----:R-:W-:Y:S02]  /*5130*/  ISETP.LT.AND P0, PT, R197, UR6, !P0 ;  /* 0x00000006c5007c0c */ /* 0x002fe4000c701270 */
[----:B------:R-:W-:Y:S01]  /*5140*/  F2FP.F16.F32.PACK_AB R23, R23, R151 ;  /* 0x000000971717723e */ /* 0x000fe200000000ff */
[----:B------:R-:W1:Y:S01]  /*5150*/  LDCU UR6, c[0x0][0x398] ;  /* 0x00007300ff0677ac */ /* 0x000e620008000800 */
[----:B------:R-:W-:Y:S01]  /*5160*/  F2FP.F16.F32.PACK_AB R24, R24, R152 ;  /* 0x000000981818723e */ /* 0x000fe200000000ff */
[----:B0-----:R-:W-:Y:S01]  /*5170*/  IMAD.WIDE R2, R203, 0x2, R76 ;  /* 0x00000002cb027825 */ /* 0x001fe200078e024c */
[----:B------:R-:W-:Y:S02]  /*5180*/  F2FP.F16.F32.PACK_AB R25, R25, R153 ;  /* 0x000000991919723e */ /* 0x000fe400000000ff */
[----:B------:R-:W-:Y:S01]  /*5190*/  F2FP.F16.F32.PACK_AB R26, R26, R154 ;  /* 0x0000009a1a1a723e */ /* 0x000fe200000000ff */
[----:B------:R-:W-:Y:S01]  /*51a0*/  IMAD.WIDE R70, R203, 0x2, R68 ;  /* 0x00000002cb467825 */ /* 0x000fe200078e0244 */
[----:B------:R-:W-:Y:S01]  /*51b0*/  F2FP.F16.F32.PACK_AB R27, R27, R155 ;  /* 0x0000009b1b1b723e */ /* 0x000fe200000000ff */
[----:B------:R0:W-:Y:S01]  /*51c0*/  @P1 STG.E.U16 desc[UR22][R2.64], R200 ;  /* 0x000000c802001986 */ /* 0x0001e2000c101516 */
[----:B------:R-:W-:Y:S01]  /*51d0*/  F2FP.F16.F32.PACK_AB R28, R28, R156 ;  /* 0x0000009c1c1c723e */ /* 0x000fe200000000ff */
[----:B------:R-:W-:Y:S01]  /*51e0*/  VIADD R203, R203, UR32 ;  /* 0x00000020cbcb7c36 */ /* 0x000fe20008000000 */
[----:B------:R-:W-:-:S02]  /*51f0*/  F2FP.F16.F32.PACK_AB R29, R29, R157 ;  /* 0x0000009d1d1d723e */ /* 0x000fc400000000ff */
[----:B------:R-:W-:Y:S02]  /*5200*/  F2FP.F16.F32.PACK_AB R30, R30, R158 ;  /* 0x0000009e1e1e723e */ /* 0x000fe400000000ff */
[----:B------:R-:W-:Y:S02]  /*5210*/  F2FP.F16.F32.PACK_AB R31, R31, R159 ;  /* 0x0000009f1f1f723e */ /* 0x000fe400000000ff */
[----:B------:R-:W-:Y:S02]  /*5220*/  F2FP.F16.F32.PACK_AB R32, R32, R160 ;  /* 0x000000a02020723e */ /* 0x000fe400000000ff */
[----:B------:R-:W-:Y:S02]  /*5230*/  F2FP.F16.F32.PACK_AB R33, R33, R161 ;  /* 0x000000a12121723e */ /* 0x000fe400000000ff */
[----:B0-----:R-:W-:Y:S02]  /*5240*/  PRMT R3, R200, 0x7632, R3 ;  /* 0x00007632c8037816 */ /* 0x001fe40000000003 */
        /* <DEDUP_REMOVED lines=8> */
[----:B-1----:R-:W-:Y:S02]  /*52d0*/  ISETP.LT.AND P0, PT, R197, UR6, !P0 ;  /* 0x00000006c5007c0c */ /* 0x002fe4000c701270 */
        /* <DEDUP_REMOVED lines=57> */
[----:B---3--:R-:W-:Y:S01]  /*5670*/  F2FP.F16.F32.PACK_AB R86, R86, R201 ;  /* 0x000000c95656723e */ /* 0x008fe200000000ff */
[----:B------:R-:W-:Y:S02]  /*5680*/  IMAD.WIDE R70, R203, 0x2, R68 ;  /* 0x00000002cb467825 */ /* 0x000fe400078e0244 */
[----:B------:R0:W-:Y:S01]  /*5690*/  @P1 STG.E.U16 desc[UR22][R2.64], R79 ;  /* 0x0000004f02001986 */ /* 0x0001e2000c101516 */
[----:B----4-:R-:W-:Y:S01]  /*56a0*/  F2FP.F16.F32.PACK_AB R85, R85, R207 ;  /* 0x000000cf5555723e */ /* 0x010fe200000000ff */
[----:B------:R-:W-:Y:S01]  /*56b0*/  VIADD R203, R203, UR32 ;  /* 0x00000020cbcb7c36 */ /* 0x000fe20008000000 */
[----:B0-----:R-:W-:-:S05]  /*56c0*/  PRMT R3, R79, 0x7632, R3 ;  /* 0x000076324f037816 */ /* 0x001fca0000000003 */
[----:B------:R0:W-:Y:S01]  /*56d0*/  @P0 STG.E.U16 desc[UR22][R70.64], R3 ;  /* 0x0000000346000986 */ /* 0x0001e2000c101516 */
[----:B------:R-:W-:Y:S01]  /*56e0*/  ISETP.GE.AND P0, PT, R0, UR7, PT ;  /* 0x0000000700007c0c */ /* 0x000fe2000bf06270 */
[----:B------:R-:W-:-:S03]  /*56f0*/  VIADD R0, R196, 0xd ;  /* 0x0000000dc4007836 */ /* 0x000fc60000000000 */
[----:B--2---:R-:W-:Y:S01]  /*5700*/  ISETP.LT.AND P1, PT, R198, UR4, !P0 ;  /* 0x00000004c6007c0c */ /* 0x004fe2000c721270 */
[----:B------:R-:W2:Y:S01]  /*5710*/  LDCU UR4, c[0x0][0x398] ;  /* 0x00007300ff0477ac */ /* 0x000ea20008000800 */
[----:B-1----:R-:W-:Y:S01]  /*5720*/  ISETP.LT.AND P0, PT, R197, UR6, !P0 ;  /* 0x00000006c5007c0c */ /* 0x002fe2000c701270 */
[----:B------:R-:W1:Y:S01]  /*5730*/  LDCU UR6, c[0x0][0x398] ;  /* 0x00007300ff0677ac */ /* 0x000e620008000800 */
[----:B0-----:R-:W-:-:S04]  /*5740*/  IMAD.WIDE R2, R203, 0x2, R76 ;  /* 0x00000002cb027825 */ /* 0x001fc800078e024c */
[----:B------:R-:W-:-:S05]  /*5750*/  IMAD.WIDE R70, R203, 0x2, R68 ;  /* 0x00000002cb467825 */ /* 0x000fca00078e0244 */
[----:B------:R0:W-:Y:S01]  /*5760*/  @P1 STG.E.U16 desc[UR22][R2.64], R80 ;  /* 0x0000005002001986 */ /* 0x0001e2000c101516 */
        /* <DEDUP_REMOVED lines=29> */
[----:B------:R-:W-:Y:S01]  /*5940*/  ISETP.LT.AND P1, PT, R198, UR9, !P0 ;  /* 0x00000009c6007c0c */ /* 0x000fe2000c721270 */
[----:B------:R-:W3:Y:S01]  /*5950*/  LDCU UR9, c[0x0][0x39c] ;  /* 0x00007380ff0977ac */ /* 0x000ee20008000800 */
[----:B------:R-:W-:Y:S01]  /*5960*/  ISETP.LT.AND P0, PT, R197, UR10, !P0 ;  /* 0x0000000ac5007c0c */ /* 0x000fe2000c701270 */
[----:B------:R-:W4:Y:S01]  /*5970*/  LDCU UR10, c[0x0][0x39c] ;  /* 0x00007380ff0a77ac */ /* 0x000f220008000800 */
[----:B0-----:R-:W-:-:S04]  /*5980*/  IMAD.WIDE R2, R203, 0x2, R76 ;  /* 0x00000002cb027825 */ /* 0x001fc800078e024c */
[----:B------:R-:W-:-:S05]  /*5990*/  IMAD.WIDE R70, R203, 0x2, R68 ;  /* 0x00000002cb467825 */ /* 0x000fca00078e0244 */
[----:B------:R0:W-:Y:S01]  /*59a0*/  @P1 STG.E.U16 desc[UR22][R2.64], R83 ;  /* 0x0000005302001986 */ /* 0x0001e2000c101516 */
[----:B------:R-:W-:Y:S01]  /*59b0*/  VIADD R203, R203, UR32 ;  /* 0x00000020cbcb7c36 */ /* 0x000fe20008000000 */
[----:B----4-:R-:W-:Y:S01]  /*59c0*/  ISETP.GE.AND P6, PT, R72, UR10, PT ;  /* 0x0000000a48007c0c */ /* 0x010fe2000bfc6270 */
[----:B------:R-:W4:Y:S01]  /*59d0*/  LDCU UR10, c[0x0][0x398] ;  /* 0x00007300ff0a77ac */ /* 0x000f220008000800 */
[----:B0-----:R-:W-:-:S05]  /*59e0*/  PRMT R3, R83, 0x7632, R3 ;  /* 0x0000763253037816 */ /* 0x001fca0000000003 */
[----:B------:R0:W-:Y:S01]  /*59f0*/  @P0 STG.E.U16 desc[UR22][R70.64], R3 ;  /* 0x0000000346000986 */ /* 0x0001e2000c101516 */
[----:B------:R-:W-:Y:S01]  /*5a00*/  ISETP.GE.AND P0, PT, R0, UR7, PT ;  /* 0x0000000700007c0c */ /* 0x000fe2000bf06270 */
[----:B------:R-:W-:Y:S01]  /*5a10*/  VIADD R0, R196, 0x11 ;  /* 0x00000011c4007836 */ /* 0x000fe20000000000 */
[----:B------:R-:W3:Y:S02]  /*5a20*/  LDCU UR7, c[0x0][0x39c] ;  /* 0x00007380ff0777ac */ /* 0x000ee40008000800 */
[----:B------:R-:W-:Y:S02]  /*5a30*/  ISETP.LT.AND P3, PT, R198, UR14, !P0 ;  /* 0x0000000ec6007c0c */ /* 0x000fe4000c761270 */
[----:B------:R-:W-:Y:S01]  /*5a40*/  ISETP.LT.AND P1, PT, R197, UR16, !P0 ;  /* 0x00000010c5007c0c */ /* 0x000fe2000c721270 */
[----:B------:R-:W3:Y:S01]  /*5a50*/  LDCU UR14, c[0x0][0x398] ;  /* 0x00007300ff0e77ac */ /* 0x000ee20008000800 */
[----:B--2---:R-:W-:Y:S01]  /*5a60*/  ISETP.GE.AND P2, PT, R0, UR4, PT ;  /* 0x0000000400007c0c */ /* 0x004fe2000bf46270 */
[----:B------:R-:W-:-:S02]  /*5a70*/  VIADD R0, R196, 0x12 ;  /* 0x00000012c4007836 */ /* 0x000fc40000000000 */
[C---:B0-----:R-:W-:Y:S01]  /*5a80*/  IMAD.WIDE R2, R203.reuse, 0x2, R76 ;  /* 0x00000002cb027825 */ /* 0x041fe200078e024c */
[----:B------:R-:W-:Y:S01]  /*5a90*/  ISETP.LT.AND P0, PT, R198, UR18, !P2 ;  /* 0x00000012c6007c0c */ /* 0x000fe2000d701270 */
[----:B------:R-:W0:Y:S01]  /*5aa0*/  LDCU UR4, c[0x0][0x39c] ;  /* 0x00007380ff0477ac */ /* 0x000e220008000800 */
[----:B-1----:R-:W-:Y:S01]  /*5ab0*/  ISETP.GE.AND P5, PT, R0, UR6, PT ;  /* 0x0000000600007c0c */ /* 0x002fe2000bfa6270 */
[----:B------:R-:W-:Y:S01]  /*5ac0*/  IMAD.WIDE R70, R203, 0x2, R68 ;  /* 0x00000002cb467825 */ /* 0x000fe200078e0244 */
[----:B------:R-:W-:Y:S01]  /*5ad0*/  ISETP.LT.AND P2, PT, R197, UR20, !P2 ;  /* 0x00000014c5007c0c */ /* 0x000fe2000d741270 */
[----:B------:R1:W-:Y:S01]  /*5ae0*/  @P3 STG.E.U16 desc[UR22][R2.64], R84 ;  /* 0x0000005402003986 */ /* 0x0003e2000c101516 */
[----:B------:R-:W2:Y:S01]  /*5af0*/  LDCU UR16, c[0x0][0x398] ;  /* 0x00007300ff1077ac */ /* 0x000ea20008000800 */
[----:B------:R-:W-:Y:S02]  /*5b00*/  VIADD R203, R203, UR32 ;  /* 0x00000020cbcb7c36 */ /* 0x000fe40008000000 */
[----:B------:R-:W-:Y:S01]  /*5b10*/  VIADD R0, R196, 0x13 ;  /* 0x00000013c4007836 */ /* 0x000fe20000000000 */
[----:B------:R-:W0:Y:S01]  /*5b20*/  LDCU UR6, c[0x0][0x39c] ;  /* 0x00007380ff0677ac */ /* 0x000e220008000800 */
[----:B------:R-:W-:-:S03]  /*5b30*/  VIADD R75, R203, UR32 ;  /* 0x00000020cb4b7c36 */ /* 0x000fc60008000000 */
[----:B---3--:R-:W-:Y:S01]  /*5b40*/  ISETP.GE.AND P4, PT, R0, UR9, PT ;  /* 0x0000000900007c0c */ /* 0x008fe2000bf86270 */
[C---:B------:R-:W-:Y:S01]  /*5b50*/  IMAD.WIDE R72, R75.reuse, 0x2, R76 ;  /* 0x000000024b487825 */ /* 0x040fe200078e024c */
[----:B------:R-:W3:Y:S01]  /*5b60*/  LDCU UR9, c[0x0][0x398] ;  /* 0x00007300ff0977ac */ /* 0x000ee20008000800 */
[----:B-1----:R-:W-:Y:S02]  /*5b70*/  PRMT R3, R84, 0x7632, R3 ;  /* 0x0000763254037816 */ /* 0x002fe40000000003 */
[----:B------:R-:W-:Y:S01]  /*5b80*/  VIADD R79, R75, UR32 ;  /* 0x000000204b4f7c36 */ /* 0x000fe20008000000 */
[----:B------:R-:W1:Y:S01]  /*5b90*/  LDCU UR18, c[0x0][0x398] ;  /* 0x00007300ff1277ac */ /* 0x000e620008000800 */
[----:B------:R-:W-:Y:S01]  /*5ba0*/  VIADD R0, R196, 0x15 ;  /* 0x00000015c4007836 */ /* 0x000fe20000000000 */
[----:B------:R2:W-:Y:S01]  /*5bb0*/  @P1 STG.E.U16 desc[UR22][R70.64], R3 ;  /* 0x0000000346001986 */ /* 0x0005e2000c101516 */
[----:B------:R-:W1:Y:S03]  /*5bc0*/  LDCU UR20, c[0x0][0x398] ;  /* 0x00007300ff1477ac */ /* 0x000e660008000800 */
[----:B-----5:R-:W-:Y:S01]  /*5bd0*/  ISETP.GE.AND P3, PT, R0, UR12, PT ;  /* 0x0000000c00007c0c */ /* 0x020fe2000bf66270 */
[----:B------:R-:W-:Y:S01]  /*5be0*/  VIADD R0, R196, 0x16 ;  /* 0x00000016c4007836 */ /* 0x000fe20000000000 */
[----:B------:R-:W5:Y:S04]  /*5bf0*/  LDCU UR12, c[0x0][0x398] ;  /* 0x00007300ff0c77ac */ /* 0x000f680008000800 */
[----:B0-----:R-:W-:Y:S01]  /*5c00*/  ISETP.GE.AND P1, PT, R0, UR4, PT ;  /* 0x0000000400007c0c */ /* 0x001fe2000bf26270 */
[----:B------:R-:W-:Y:S01]  /*5c10*/  VIADD R0, R196, 0x17 ;  /* 0x00000017c4007836 */ /* 0x000fe20000000000 */
[----:B------:R-:W0:Y:S01]  /*5c20*/  LDCU UR4, c[0x0][0x39c] ;  /* 0x00007380ff0477ac */ /* 0x000e220008000800 */
[----:B--2---:R-:W-:-:S04]  /*5c30*/  IMAD.WIDE R2, R203, 0x2, R76 ;  /* 0x00000002cb027825 */ /* 0x004fc800078e024c */
[----:B------:R-:W-:Y:S01]  /*5c40*/  IMAD.WIDE R70, R203, 0x2, R68 ;  /* 0x00000002cb467825 */ /* 0x000fe200078e0244 */
[----:B------:R2:W-:Y:S01]  /*5c50*/  @P0 STG.E.U16 desc[UR22][R2.64], R85 ;  /* 0x0000005502000986 */ /* 0x0005e2000c101516 */
[----:B------:R-:W-:Y:S01]  /*5c60*/  ISETP.LT.AND P0, PT, R198, UR24, !P5 ;  /* 0x00000018c6007c0c */ /* 0x000fe2000ef01270 */
[----:B------:R-:W0:Y:S01]  /*5c70*/  LDCU UR24, c[0x0][0x398] ;  /* 0x00007300ff1877ac */ /* 0x000e220008000800 */
[----:B------:R-:W-:Y:S01]  /*5c80*/  ISETP.LT.AND P5, PT, R197, UR26, !P5 ;  /* 0x0000001ac5007c0c */ /* 0x000fe2000efa1270 */
[----:B------:R-:W0:Y:S01]  /*5c90*/  LDCU UR26, c[0x0][0x398] ;  /* 0x00007300ff1a77ac */ /* 0x000e220008000800 */
[----:B--2---:R-:W-:-:S05]  /*5ca0*/  PRMT R3, R85, 0x7632, R3 ;  /* 0x0000763255037816 */ /* 0x004fca0000000003 */
[----:B------:R2:W-:Y:S01]  /*5cb0*/  @P2 STG.E.U16 desc[UR22][R70.64], R3 ;  /* 0x0000000346002986 */ /* 0x0005e2000c101516 */
[----:B------:R-:W-:Y:S01]  /*5cc0*/  ISETP.GE.AND P2, PT, R0, UR6, PT ;  /* 0x0000000600007c0c */ /* 0x000fe2000bf46270 */
[----:B------:R-:W-:Y:S01]  /*5cd0*/  VIADD R0, R196, 0x18 ;  /* 0x00000018c4007836 */ /* 0x000fe20000000000 */
[----:B------:R-:W0:Y:S01]  /*5ce0*/  LDCU UR6, c[0x0][0x39c] ;  /* 0x00007380ff0677ac */ /* 0x000e220008000800 */
[----:B------:R1:W-:Y:S01]  /*5cf0*/  @P0 STG.E.U16 desc[UR22][R72.64], R86 ;  /* 0x0000005648000986 */ /* 0x0003e2000c101516 */
[----:B------:R-:W-:Y:S02]  /*5d00*/  ISETP.LT.AND P0, PT, R198, UR28, !P4 ;  /* 0x0000001cc6007c0c */ /* 0x000fe4000e701270 */
[----:B------:R-:W-:Y:S01]  /*5d10*/  ISETP.LT.AND P4, PT, R197, UR30, !P4 ;  /* 0x0000001ec5007c0c */ /* 0x000fe2000e781270 */
[----:B------:R-:W0:Y:S01]  /*5d20*/  LDCU UR28, c[0x0][0x398] ;  /* 0x00007300ff1c77ac */ /* 0x000e220008000800 */
[----:B--2---:R-:W-:Y:S01]  /*5d30*/  IMAD.WIDE R2, R75, 0x2, R68 ;  /* 0x000000024b027825 */ /* 0x004fe200078e0244 */
[----:B------:R-:W2:Y:S01]  /*5d40*/  LDCU UR30, c[0x0][0x398] ;  /* 0x00007300ff1e77ac */ /* 0x000ea20008000800 */
[----:B-1----:R-:W-:-:S02]  /*5d50*/  PRMT R73, R86, 0x7632, R73 ;  /* 0x0000763256497816 */ /* 0x002fc40000000049 */
[----:B------:R-:W-:-:S03]  /*5d60*/  IMAD.WIDE R70, R79, 0x2, R76 ;  /* 0x000000024f467825 */ /* 0x000fc600078e024c */
[----:B------:R1:W-:Y:S01]  /*5d70*/  @P5 STG.E.U16 desc[UR22][R2.64], R73 ;  /* 0x0000004902005986 */ /* 0x0003e2000c101516 */
[----:B------:R-:W-:Y:S01]  /*5d80*/  VIADD R75, R79, UR32 ;  /* 0x000000204f4b7c36 */ /* 0x000fe20008000000 */
[----:B------:R-:W-:Y:S01]  /*5d90*/  ISETP.GE.AND P5, PT, R0, UR7, PT ;  /* 0x0000000700007c0c */ /* 0x000fe2000bfa6270 */
[----:B------:R-:W-:Y:S01]  /*5da0*/  VIADD R0, R196, 0x19 ;  /* 0x00000019c4007836 */ /* 0x000fe20000000000 */
[----:B------:R0:W-:Y:S01]  /*5db0*/  @P0 STG.E.U16 desc[UR22][R70.64], R87 ;  /* 0x0000005746000986 */ /* 0x0001e2000c101516 */
[----:B------:R-:W-:Y:S01]  /*5dc0*/  ISETP.LT.AND P0, PT, R198, UR33, !P6 ;  /* 0x00000021c6007c0c */ /* 0x000fe2000f701270 */
[----:B------:R-:W2:Y:S01]  /*5dd0*/  LDCU UR7, c[0x0][0x39c] ;  /* 0x00007380ff0777ac */ /* 0x000ea20008000800 */
[----:B------:R-:W-:Y:S01]  /*5de0*/  ISETP.LT.AND P6, PT, R197, UR34, !P6 ;  /* 0x00000022c5007c0c */ /* 0x000fe2000f7c1270 */
[----:B------:R-:W2:Y:S01]  /*5df0*/  LDCU UR33, c[0x0][0x398] ;  /* 0x00007300ff2177ac */ /* 0x000ea20008000800 */
[----:B-1----:R-:W-:Y:S01]  /*5e00*/  IMAD.WIDE R72, R79, 0x2, R68 ;  /* 0x000000024f487825 */ /* 0x002fe200078e0244 */
[----:B------:R-:W1:Y:S01]  /*5e10*/  LDCU UR34, c[0x0][0x398] ;  /* 0x00007300ff2277ac */ /* 0x000e620008000800 */
[----:B0-----:R-:W-:-:S02]  /*5e20*/  PRMT R71, R87, 0x7632, R71 ;  /* 0x0000763257477816 */ /* 0x001fc40000000047 */
        /* <DEDUP_REMOVED lines=10> */
[----:B0-----:R-:W-:Y:S01]  /*5ed0*/  IMAD.WIDE R70, R75, 0x2, R68 ;  /* 0x000000024b467825 */ /* 0x001fe200078e0244 */
[----:B-1----:R-:W-:-:S03]  /*5ee0*/  PRMT R3, R88, 0x7632, R3 ;  /* 0x0000763258037816 */ /* 0x002fc60000000003 */
[C---:B------:R-:W-:Y:S02]  /*5ef0*/  IMAD.WIDE R72, R79.reuse, 0x2, R76 ;  /* 0x000000024f487825 */ /* 0x040fe400078e024c */
[----:B------:R0:W-:Y:S02]  /*5f00*/  @P6 STG.E.U16 desc[UR22][R70.64], R3 ;  /* 0x0000000346006986 */ /* 0x0001e4000c101516 */
[----:B------:R-:W-:Y:S01]  /*5f10*/  VIADD R75, R79, UR32 ;  /* 0x000000204f4b7c36 */ /* 0x000fe20008000000 */
[----:B------:R-:W-:Y:S01]  /*5f20*/  ISETP.GE.AND P6, PT, R0, UR6, PT ;  /* 0x0000000600007c0c */ /* 0x000fe2000bfc6270 */
[----:B------:R-:W-:Y:S01]  /*5f30*/  VIADD R0, R196, 0x1b ;  /* 0x0000001bc4007836 */ /* 0x000fe20000000000 */
[----:B------:R1:W-:Y:S01]  /*5f40*/  @P0 STG.E.U16 desc[UR22][R72.64], R89 ;  /* 0x0000005948000986 */ /* 0x0003e2000c101516 */
[----:B------:R-:W-:Y:S01]  /*5f50*/  ISETP.LT.AND P0, PT, R198, UR16, !P1 ;  /* 0x00000010c6007c0c */ /* 0x000fe2000cf01270 */
[----:B------:R-:W2:Y:S01]  /*5f60*/  LDCU UR6, c[0x0][0x39c] ;  /* 0x00007380ff0677ac */ /* 0x000ea20008000800 */
[----:B------:R-:W-:Y:S01]  /*5f70*/  ISETP.LT.AND P1, PT, R197, UR36, !P1 ;  /* 0x00000024c5007c0c */ /* 0x000fe2000cf21270 */
[----:B------:R-:W3:Y:S01]  /*5f80*/  LDCU UR16, c[0x0][0x398] ;  /* 0x00007300ff1077ac */ /* 0x000ee20008000800 */
[----:B0-----:R-:W-:Y:S01]  /*5f90*/  IMAD.WIDE R2, R79, 0x2, R68 ;  /* 0x000000024f027825 */ /* 0x001fe200078e0244 */
[----:B-1----:R-:W-:-:S03]  /*5fa0*/  PRMT R73, R89, 0x7632, R73 ;  /* 0x0000763259497816 */ /* 0x002fc60000000049 */
[C---:B------:R-:W-:Y:S02]  /*5fb0*/  IMAD.WIDE R70, R75.reuse, 0x2, R76 ;  /* 0x000000024b467825 */ /* 0x040fe400078e024c */
[----:B------:R0:W-:Y:S02]  /*5fc0*/  @P3 STG.E.U16 desc[UR22][R2.64], R73 ;  /* 0x0000004902003986 */ /* 0x0001e4000c101516 */
[----:B------:R-:W-:Y:S01]  /*5fd0*/  VIADD R79, R75, UR32 ;  /* 0x000000204b4f7c36 */ /* 0x000fe20008000000 */
[----:B--2---:R-:W-:Y:S01]  /*5fe0*/  ISETP.GE.AND P3, PT, R0, UR7, PT ;  /* 0x0000000700007c0c */ /* 0x004fe2000bf66270 */
[----:B------:R-:W-:Y:S01]  /*5ff0*/  VIADD R0, R196, 0x1c ;  /* 0x0000001cc4007836 */ /* 0x000fe20000000000 */
[----:B------:R1:W-:Y:S01]  /*6000*/  @P0 STG.E.U16 desc[UR22][R70.64], R90 ;  /* 0x0000005a46000986 */ /* 0x0003e2000c101516 */
[----:B---3--:R-:W-:Y:S01]  /*6010*/  ISETP.LT.AND P0, PT, R198, UR9, !P2 ;  /* 0x00000009c6007c0c */ /* 0x008fe2000d701270 */
[----:B------:R-:W2:Y:S01]  /*6020*/  LDCU UR9, c[0x0][0x398] ;  /* 0x00007300ff0977ac */ /* 0x000ea20008000800 */
[----:B----4-:R-:W-:Y:S01]  /*6030*/  ISETP.LT.AND P2, PT, R197, UR10, !P2 ;  /* 0x0000000ac5007c0c */ /* 0x010fe2000d741270 */
[----:B------:R-:W3:Y:S01]  /*6040*/  LDCU UR7, c[0x0][0x39c] ;  /* 0x00007380ff0777ac */ /* 0x000ee20008000800 */
[----:B0-----:R-:W-:Y:S01]  /*6050*/  IMAD.WIDE R72, R75, 0x2, R68 ;  /* 0x000000024b487825 */ /* 0x001fe200078e0244 */
[----:B------:R-:W0:Y:S01]  /*6060*/  LDCU UR10, c[0x0][0x398] ;  /* 0x00007300ff0a77ac */ /* 0x000e220008000800 */
[----:B-1----:R-:W-:-:S02]  /*6070*/  PRMT R71, R90, 0x7632, R71 ;  /* 0x000076325a477816 */ /* 0x002fc40000000047 */
[----:B------:R-:W-:-:S03]  /*6080*/  IMAD.WIDE R2, R79, 0x2, R76 ;  /* 0x000000024f027825 */ /* 0x000fc600078e024c */
[----:B------:R1:W-:Y:S01]  /*6090*/  @P1 STG.E.U16 desc[UR22][R72.64], R71 ;  /* 0x0000004748001986 */ /* 0x0003e2000c101516 */
[----:B------:R-:W-:Y:S01]  /*60a0*/  VIADD R75, R79, UR32 ;  /* 0x000000204f4b7c36 */ /* 0x000fe20008000000 */
[----:B------:R-:W-:Y:S01]  /*60b0*/  ISETP.GE.AND P1, PT, R0, UR4, PT ;  /* 0x0000000400007c0c */ /* 0x000fe2000bf26270 */
[----:B------:R-:W-:Y:S01]  /*60c0*/  VIADD R0, R196, 0x1d ;  /* 0x0000001dc4007836 */ /* 0x000fe20000000000 */
[----:B------:R4:W-:Y:S01]  /*60d0*/  @P0 STG.E.U16 desc[UR22][R2.64], R91 ;  /* 0x0000005b02000986 */ /* 0x0009e2000c101516 */
[----:B-----5:R-:W-:Y:S01]  /*60e0*/  ISETP.LT.AND P0, PT, R198, UR12, !P5 ;  /* 0x0000000cc6007c0c */ /* 0x020fe2000ef01270 */
[----:B------:R-:W5:Y:S01]  /*60f0*/  LDCU UR4, c[0x0][0x39c] ;  /* 0x00007380ff0477ac */ /* 0x000f620008000800 */
[----:B------:R-:W-:Y:S01]  /*6100*/  ISETP.LT.AND P5, PT, R197, UR18, !P5 ;  /* 0x00000012c5007c0c */ /* 0x000fe2000efa1270 */
[----:B------:R-:W0:Y:S01]  /*6110*/  LDCU UR12, c[0x0][0x398] ;  /* 0x00007300ff0c77ac */ /* 0x000e220008000800 */
[----:B-1----:R-:W-:Y:S01]  /*6120*/  IMAD.WIDE R70, R79, 0x2, R68 ;  /* 0x000000024f467825 */ /* 0x002fe200078e0244 */
[----:B------:R-:W1:Y:S01]  /*6130*/  LDCU UR18, c[0x0][0x398] ;  /* 0x00007300ff1277ac */ /* 0x000e620008000800 */
[----:B----4-:R-:W-:-:S02]  /*6140*/  PRMT R3, R91, 0x7632, R3 ;  /* 0x000076325b037816 */ /* 0x010fc40000000003 */
[----:B------:R-:W-:-:S03]  /*6150*/  IMAD.WIDE R72, R75, 0x2, R76 ;  /* 0x000000024b487825 */ /* 0x000fc600078e024c */
[----:B------:R4:W-:Y:S01]  /*6160*/  @P2 STG.E.U16 desc[UR22][R70.64], R3 ;  /* 0x0000000346002986 */ /* 0x0009e2000c101516 */
[----:B------:R-:W-:Y:S01]  /*6170*/  VIADD R79, R75, UR32 ;  /* 0x000000204b4f7c36 */ /* 0x000fe20008000000 */
[----:B------:R-:W-:Y:S01]  /*6180*/  ISETP.GE.AND P2, PT, R0, UR6, PT ;  /* 0x0000000600007c0c */ /* 0x000fe2000bf46270 */
[----:B------:R-:W-:Y:S01]  /*6190*/  VIADD R0, R196, 0x1e ;  /* 0x0000001ec4007836 */ /* 0x000fe20000000000 */
[----:B------:R0:W-:Y:S01]  /*61a0*/  @P0 STG.E.U16 desc[UR22][R72.64], R92 ;  /* 0x0000005c48000986 */ /* 0x0001e2000c101516 */
[----:B------:R-:W-:Y:S01]  /*61b0*/  ISETP.LT.AND P0, PT, R198, UR20, !P4 ;  /* 0x00000014c6007c0c */ /* 0x000fe2000e701270 */
[----:B------:R-:W1:Y:S01]  /*61c0*/  LDCU UR6, c[0x0][0x39c] ;  /* 0x00007380ff0677ac */ /* 0x000e620008000800 */
[----:B------:R-:W-:Y:S01]  /*61d0*/  ISETP.LT.AND P4, PT, R197, UR24, !P4 ;  /* 0x00000018c5007c0c */ /* 0x000fe2000e781270 */
[----:B------:R-:W1:Y:S01]  /*61e0*/  LDCU UR20, c[0x0][0x398] ;  /* 0x00007300ff1477ac */ /* 0x000e620008000800 */
[----:B----4-:R-:W-:Y:S01]  /*61f0*/  IMAD.WIDE R2, R75, 0x2, R68 ;  /* 0x000000024b027825 */ /* 0x010fe200078e0244 */
[----:B------:R-:W4:Y:S01]  /*6200*/  LDCU UR24, c[0x0][0x398] ;  /* 0x00007300ff1877ac */ /* 0x000f220008000800 */
[----:B0-----:R-:W-:-:S02]  /*6210*/  PRMT R73, R92, 0x7632, R73 ;  /* 0x000076325c497816 */ /* 0x001fc40000000049 */
[----:B------:R-:W-:-:S03]  /*6220*/  IMAD.WIDE R70, R79, 0x2, R76 ;  /* 0x000000024f467825 */ /* 0x000fc600078e024c */
[----:B------:R0:W-:Y:S01]  /*6230*/  @P5 STG.E.U16 desc[UR22][R2.64], R73 ;  /* 0x0000004902005986 */ /* 0x0001e2000c101516 */
[----:B------:R-:W-:Y:S01]  /*6240*/  VIADD R75, R79, UR32 ;  /* 0x000000204f4b7c36 */ /* 0x000fe20008000000 */
[----:B---3--:R-:W-:Y:S01]  /*6250*/  ISETP.GE.AND P5, PT, R0, UR7, PT ;  /* 0x0000000700007c0c */ /* 0x008fe2000bfa6270 */
[----:B------:R-:W-:Y:S01]  /*6260*/  VIADD R0, R196, 0x1f ;  /* 0x0000001fc4007836 */ /* 0x000fe20000000000 */
[----:B------:R3:W-:Y:S01]  /*6270*/  @P0 STG.E.U16 desc[UR22][R70.64], R93 ;  /* 0x0000005d46000986 */ /* 0x0007e2000c101516 */
[----:B------:R-:W-:Y:S01]  /*6280*/  ISETP.LT.AND P0, PT, R198, UR26, !P6 ;  /* 0x0000001ac6007c0c */ /* 0x000fe2000f701270 */
[----:B------:R-:W1:Y:S01]  /*6290*/  LDCU UR7, c[0x0][0x39c] ;  /* 0x00007380ff0777ac */ /* 0x000e620008000800 */
[----:B------:R-:W-:Y:S01]  /*62a0*/  ISETP.LT.AND P6, PT, R197, UR28, !P6 ;  /* 0x0000001cc5007c0c */ /* 0x000fe2000f7c1270 */
[----:B------:R-:W1:Y:S01]  /*62b0*/  LDCU UR26, c[0x0][0x398] ;  /* 0x00007300ff1a77ac */ /* 0x000e620008000800 */
[----:B0-----:R-:W-:Y:S01]  /*62c0*/  IMAD.WIDE R72, R79, 0x2, R68 ;  /* 0x000000024f487825 */ /* 0x001fe200078e0244 */
[----:B------:R-:W0:Y:S01]  /*62d0*/  LDCU UR28, c[0x0][0x398] ;  /* 0x00007300ff1c77ac */ /* 0x000e220008000800 */
[----:B---3--:R-:W-:-:S02]  /*62e0*/  PRMT R71, R93, 0x7632, R71 ;  /* 0x000076325d477816 */ /* 0x008fc40000000047 */
[----:B------:R-:W-:-:S03]  /*62f0*/  IMAD.WIDE R2, R75, 0x2, R76 ;  /* 0x000000024b027825 */ /* 0x000fc600078e024c */
[----:B------:R3:W-:Y:S01]  /*6300*/  @P4 STG.E.U16 desc[UR22][R72.64], R71 ;  /* 0x0000004748004986 */ /* 0x0007e2000c101516 */
[----:B------:R-:W-:Y:S01]  /*6310*/  VIADD R79, R75, UR32 ;  /* 0x000000204b4f7c36 */ /* 0x000fe20008000000 */
[----:B-----5:R-:W-:Y:S01]  /*6320*/  ISETP.GE.AND P4, PT, R0, UR4, PT ;  /* 0x0000000400007c0c */ /* 0x020fe2000bf86270 */
[----:B------:R-:W-:Y:S01]  /*6330*/  VIADD R0, R196, 0x20 ;  /* 0x00000020c4007836 */ /* 0x000fe20000000000 */
[----:B------:R5:W-:Y:S01]  /*6340*/  @P0 STG.E.U16 desc[UR22][R2.64], R94 ;  /* 0x0000005e02000986 */ /* 0x000be2000c101516 */
[----:B------:R-:W-:Y:S01]  /*6350*/  ISETP.LT.AND P0, PT, R198, UR30, !P3 ;  /* 0x0000001ec6007c0c */ /* 0x000fe2000df01270 */
[----:B------:R-:W0:Y:S01]  /*6360*/  LDCU UR4, c[0x0][0x39c] ;  /* 0x00007380ff0477ac */ /* 0x000e220008000800 */
[----:B------:R-:W-:Y:S01]  /*6370*/  ISETP.LT.AND P3, PT, R197, UR33, !P3 ;  /* 0x00000021c5007c0c */ /* 0x000fe2000df61270 */
[----:B------:R-:W0:Y:S01]  /*6380*/  LDCU UR30, c[0x0][0x398] ;  /* 0x00007300ff1e77ac */ /* 0x000e220008000800 */
[----:B---3--:R-:W-:Y:S01]  /*6390*/  IMAD.WIDE R70, R75, 0x2, R68 ;  /* 0x000000024b467825 */ /* 0x008fe200078e0244 */
[----:B------:R-:W3:Y:S01]  /*63a0*/  LDCU UR33, c[0x0][0x398] ;  /* 0x00007300ff2177ac */ /* 0x000ee20008000800 */
[----:B-----5:R-:W-:-:S02]  /*63b0*/  PRMT R3, R94, 0x7632, R3 ;  /* 0x000076325e037816 */ /* 0x020fc40000000003 */
[----:B------:R-:W-:-:S03]  /*63c0*/  IMAD.WIDE R72, R79, 0x2, R76 ;  /* 0x000000024f487825 */ /* 0x000fc600078e024c */
[----:B------:R5:W-:Y:S01]  /*63d0*/  @P6 STG.E.U16 desc[UR22][R70.64], R3 ;  /* 0x0000000346006986 */ /* 0x000be2000c101516 */
[----:B------:R-:W-:Y:S01]  /*63e0*/  VIADD R75, R79, UR32 ;  /* 0x000000204f4b7c36 */ /* 0x000fe20008000000 */
[----:B-1----:R-:W-:Y:S01]  /*63f0*/  ISETP.GE.AND P6, PT, R0, UR6, PT ;  /* 0x0000000600007c0c */ /* 0x002fe2000bfc6270 */
[----:B------:R-:W-:Y:S01]  /*6400*/  VIADD R0, R196, 0x21 ;  /* 0x00000021c4007836 */ /* 0x000fe20000000000 */
[----:B------:R1:W-:Y:S01]  /*6410*/  @P0 STG.E.U16 desc[UR22][R72.64], R95 ;  /* 0x0000005f48000986 */ /* 0x0003e2000c101516 */
[----:B------:R-:W-:Y:S01]  /*6420*/  ISETP.LT.AND P0, PT, R198, UR14, !P1 ;  /* 0x0000000ec6007c0c */ /* 0x000fe2000cf01270 */
[----:B------:R-:W0:Y:S01]  /*6430*/  LDCU UR14, c[0x0][0x398] ;  /* 0x00007300ff0e77ac */ /* 0x000e220008000800 */
[----:B------:R-:W-:Y:S01]  /*6440*/  ISETP.LT.AND P1, PT, R197, UR16, !P1 ;  /* 0x00000010c5007c0c */ /* 0x000fe2000cf21270 */
[----:B------:R-:W0:Y:S01]  /*6450*/  LDCU UR6, c[0x0][0x39c] ;  /* 0x00007380ff0677ac */ /* 0x000e220008000800 */
[----:B-----5:R-:W-:Y:S01]  /*6460*/  IMAD.WIDE R2, R79, 0x2, R68 ;  /* 0x000000024f027825 */ /* 0x020fe200078e0244 */
[----:B------:R-:W5:Y:S01]  /*6470*/  LDCU UR16, c[0x0][0x398] ;  /* 0x00007300ff1077ac */ /* 0x000f620008000800 */
[----:B-1----:R-:W-:-:S02]  /*6480*/  PRMT R73, R95, 0x7632, R73 ;  /* 0x000076325f497816 */ /* 0x002fc40000000049 */
[----:B------:R-:W-:-:S03]  /*6490*/  IMAD.WIDE R70, R75, 0x2, R76 ;  /* 0x000000024b467825 */ /* 0x000fc600078e024c */
[----:B------:R1:W-:Y:S01]  /*64a0*/  @P3 STG.E.U16 desc[UR22][R2.64], R73 ;  /* 0x0000004902003986 */ /* 0x0003e2000c101516 */
[----:B------:R-:W-:Y:S01]  /*64b0*/  VIADD R79, R75, UR32 ;  /* 0x000000204b4f7c36 */ /* 0x000fe20008000000 */
[----:B------:R-:W-:Y:S01]  /*64c0*/  ISETP.GE.AND P3, PT, R0, UR7, PT ;  /* 0x0000000700007c0c */ /* 0x000fe2000bf66270 */
[----:B------:R-:W-:Y:S01]  /*64d0*/  VIADD R0, R196, 0x22 ;  /* 0x00000022c4007836 */ /* 0x000fe20000000000 */
[----:B------:R0:W-:Y:S01]  /*64e0*/  @P0 STG.E.U16 desc[UR22][R70.64], R96 ;  /* 0x0000006046000986 */ /* 0x0001e2000c101516 */
[----:B--2---:R-:W-:Y:S01]  /*64f0*/  ISETP.LT.AND P0, PT, R198, UR9, !P2 ;  /* 0x00000009c6007c0c */ /* 0x004fe2000d701270 */
        /* <DEDUP_REMOVED lines=26> */
[----:B------:R-:W3:Y:S01]  /*66a0*/  LDCU UR6, c[0x0][0x39c] ;  /* 0x00007380ff0677ac */ /* 0x000ee20008000800 */
[----:B------:R-:W-:Y:S01]  /*66b0*/  ISETP.LT.AND P4, PT, R197, UR20, !P4 ;  /* 0x00000014c5007c0c */ /* 0x000fe2000e781270 */
[----:B------:R-:W3:Y:S01]  /*66c0*/  LDCU UR18, c[0x0][0x398] ;  /* 0x00007300ff1277ac */ /* 0x000ee20008000800 */
[----:B-1----:R-:W-:Y:S01]  /*66d0*/  IMAD.WIDE R2, R75, 0x2, R68 ;  /* 0x000000024b027825 */ /* 0x002fe200078e0244 */
[----:B------:R-:W1:Y:S01]  /*66e0*/  LDCU UR20, c[0x0][0x398] ;  /* 0x00007300ff1477ac */ /* 0x000e620008000800 */
[----:B0-----:R-:W-:-:S02]  /*66f0*/  PRMT R73, R98, 0x7632, R73 ;  /* 0x0000763262497816 */ /* 0x001fc40000000049 */
[----:B------:R-:W-:-:S03]  /*6700*/  IMAD.WIDE R70, R79, 0x2, R76 ;  /* 0x000000024f467825 */ /* 0x000fc600078e024c */
[----:B------:R0:W-:Y:S01]  /*6710*/  @P5 STG.E.U16 desc[UR22][R2.64], R73 ;  /* 0x0000004902005986 */ /* 0x0001e2000c101516 */
[----:B------:R-:W-:Y:S01]  /*6720*/  VIADD R75, R79, UR32 ;  /* 0x000000204f4b7c36 */ /* 0x000fe20008000000 */
[----:B--2---:R-:W-:Y:S01]  /*6730*/  ISETP.GE.AND P5, PT, R0, UR7, PT ;  /* 0x0000000700007c0c */ /* 0x004fe2000bfa6270 */
[----:B------:R-:W-:Y:S01]  /*6740*/  VIADD R0, R196, 0x25 ;  /* 0x00000025c4007836 */ /* 0x000fe20000000000 */
[----:B------:R2:W-:Y:S01]  /*6750*/  @P0 STG.E.U16 desc[UR22][R70.64], R99 ;  /* 0x0000006346000986 */ /* 0x0005e2000c101516 */
[----:B----4-:R-:W-:Y:S01]  /*6760*/  ISETP.LT.AND P0, PT, R198, UR24, !P6 ;  /* 0x00000018c6007c0c */ /* 0x010fe2000f701270 */
[----:B------:R-:W4:Y:S01]  /*6770*/  LDCU UR7, c[0x0][0x39c] ;  /* 0x00007380ff0777ac */ /* 0x000f220008000800 */
[----:B------:R-:W-:Y:S01]  /*6780*/  ISETP.LT.AND P6, PT, R197, UR26, !P6 ;  /* 0x0000001ac5007c0c */ /* 0x000fe2000f7c1270 */
[----:B------:R-:W1:Y:S01]  /*6790*/  LDCU UR24, c[0x0][0x398] ;  /* 0x00007300ff1877ac */ /* 0x000e620008000800 */
[----:B0-----:R-:W-:Y:S01]  /*67a0*/  IMAD.WIDE R72, R79, 0x2, R68 ;  /* 0x000000024f487825 */ /* 0x001fe200078e0244 */
[----:B------:R-:W0:Y:S01]  /*67b0*/  LDCU UR26, c[0x0][0x398] ;  /* 0x00007300ff1a77ac */ /* 0x000e220008000800 */
[----:B--2---:R-:W-:-:S02]  /*67c0*/  PRMT R71, R99, 0x7632, R71 ;  /* 0x0000763263477816 */ /* 0x004fc40000000047 */
        /* <DEDUP_REMOVED lines=10> */
[----:B--2---:R-:W-:Y:S01]  /*6870*/  IMAD.WIDE R70, R75, 0x2, R68 ;  /* 0x000000024b467825 */ /* 0x004fe200078e0244 */
[----:B------:R-:W2:Y:S01]  /*6880*/  LDCU UR30, c[0x0][0x398] ;  /* 0x00007300ff1e77ac */ /* 0x000ea20008000800 */
        /* <DEDUP_REMOVED lines=17> */
[----:B----4-:R-:W-:Y:S01]  /*69a0*/  ISETP.GE.AND P3, PT, R0, UR7, PT ;  /* 0x0000000700007c0c */ /* 0x010fe2000bf66270 */
[----:B------:R-:W-:Y:S01]  /*69b0*/  VIADD R0, R196, 0x28 ;  /* 0x00000028c4007836 */ /* 0x000fe20000000000 */
[----:B------:R4:W-:Y:S01]  /*69c0*/  @P0 STG.E.U16 desc[UR22][R70.64], R102 ;  /* 0x0000006646000986 */ /* 0x0009e2000c101516 */
[----:B------:R-:W-:Y:S01]  /*69d0*/  ISETP.LT.AND P0, PT, R198, UR9, !P2 ;  /* 0x00000009c6007c0c */ /* 0x000fe2000d701270 */
[----:B------:R-:W0:Y:S01]  /*69e0*/  LDCU UR9, c[0x0][0x398] ;  /* 0x00007300ff0977ac */ /* 0x000e220008000800 */
[----:B-----5:R-:W-:Y:S01]  /*69f0*/  ISETP.LT.AND P2, PT, R197, UR16, !P2 ;  /* 0x00000010c5007c0c */ /* 0x020fe2000d741270 */
[----:B------:R-:W5:Y:S01]  /*6a00*/  LDCU UR7, c[0x0][0x39c] ;  /* 0x00007380ff0777ac */ /* 0x000f620008000800 */
[----:B---3--:R-:W-:Y:S01]  /*6a10*/  IMAD.WIDE R72, R75, 0x2, R68 ;  /* 0x000000024b487825 */ /* 0x008fe200078e0244 */
[----:B------:R-:W3:Y:S01]  /*6a20*/  LDCU UR16, c[0x0][0x398] ;  /* 0x00007300ff1077ac */ /* 0x000ee20008000800 */
[----:B----4-:R-:W-:-:S02]  /*6a30*/  PRMT R71, R102, 0x7632, R71 ;  /* 0x0000763266477816 */ /* 0x010fc40000000047 */
        /* <DEDUP_REMOVED lines=10> */
[----:B----4-:R-:W-:Y:S01]  /*6ae0*/  IMAD.WIDE R70, R79, 0x2, R68 ;  /* 0x000000024f467825 */ /* 0x010fe200078e0244 */
[----:B------:R-:W4:Y:S01]  /*6af0*/  LDCU UR34, c[0x0][0x398] ;  /* 0x00007300ff2277ac */ /* 0x000f220008000800 */
        /* <DEDUP_REMOVED lines=17> */
[----:B-----5:R-:W-:Y:S01]  /*6c10*/  ISETP.GE.AND P5, PT, R0, UR7, PT ;  /* 0x0000000700007c0c */ /* 0x020fe2000bfa6270 */
        /* <DEDUP_REMOVED lines=8> */
[----:B-----5:R-:W-:-:S02]  /*6ca0*/  PRMT R71, R105, 0x7632, R71 ;  /* 0x0000763269477816 */ /* 0x020fc40000000047 */
        /* <DEDUP_REMOVED lines=10> */
[----:B-----5:R-:W-:Y:S01]  /*6d50*/  IMAD.WIDE R70, R75, 0x2, R68 ;  /* 0x000000024b467825 */ /* 0x020fe200078e0244 */
[----:B------:R-:W5:Y:S01]  /*6d60*/  LDCU UR28, c[0x0][0x398] ;  /* 0x00007300ff1c77ac */ /* 0x000f620008000800 */
[----:B0-----:R-:W-:-:S02]  /*6d70*/  PRMT R3, R106, 0x7632, R3 ;  /* 0x000076326a037816 */ /* 0x001fc40000000003 */
[----:B------:R-:W-:-:S03]  /*6d80*/  IMAD.WIDE R72, R79, 0x2, R76 ;  /* 0x000000024f487825 */ /* 0x000fc600078e024c */
[----:B------:R0:W-:Y:S01]  /*6d90*/  @P6 STG.E.U16 desc[UR22][R70.64], R3 ;  /* 0x0000000346006986 */ /* 0x0001e2000c101516 */
[----:B------:R-:W-:Y:S01]  /*6da0*/  VIADD R75, R79, UR32 ;  /* 0x000000204f4b7c36 */ /* 0x000fe20008000000 */
[----:B--2---:R-:W-:Y:S01]  /*6db0*/  ISETP.GE.AND P6, PT, R0, UR6, PT ;  /* 0x0000000600007c0c */ /* 0x004fe2000bfc6270 */
[----:B------:R-:W-:Y:S01]  /*6dc0*/  VIADD R0, R196, 0x2d ;  /* 0x0000002dc4007836 */ /* 0x000fe20000000000 */
[----:B------:R2:W-:Y:S01]  /*6dd0*/  @P0 STG.E.U16 desc[UR22][R72.64], R107 ;  /* 0x0000006b48000986 */ /* 0x0005e2000c101516 */
[----:B------:R-:W-:Y:S01]  /*6de0*/  ISETP.LT.AND P0, PT, R198, UR14, !P1 ;  /* 0x0000000ec6007c0c */ /* 0x000fe2000cf01270 */
[----:B------:R-:W3:Y:S01]  /*6df0*/  LDCU UR14, c[0x0][0x398] ;  /* 0x00007300ff0e77ac */ /* 0x000ee20008000800 */
[----:B------:R-:W-:Y:S01]  /*6e00*/  ISETP.LT.AND P1, PT, R197, UR30, !P1 ;  /* 0x0000001ec5007c0c */ /* 0x000fe2000cf21270 */
[----:B------:R-:W3:Y:S01]  /*6e10*/  LDCU UR6, c[0x0][0x39c] ;  /* 0x00007380ff0677ac */ /* 0x000ee20008000800 */
[----:B0-----:R-:W-:Y:S01]  /*6e20*/  IMAD.WIDE R2, R79, 0x2, R68 ;  /* 0x000000024f027825 */ /* 0x001fe200078e0244 */
[----:B------:R-:W0:Y:S01]  /*6e30*/  LDCU UR30, c[0x0][0x398] ;  /* 0x00007300ff1e77ac */ /* 0x000e220008000800 */
[----:B--2---:R-:W-:-:S02]  /*6e40*/  PRMT R73, R107, 0x7632, R73 ;  /* 0x000076326b497816 */ /* 0x004fc40000000049 */
        /* <DEDUP_REMOVED lines=21> */
[----:B---3--:R-:W-:Y:S01]  /*6fa0*/  ISETP.LT.AND P5, PT, R197, UR16, !P5 ;  /* 0x00000010c5007c0c */ /* 0x008fe2000efa1270 */
[----:B------:R-:W3:Y:S01]  /*6fb0*/  LDCU UR4, c[0x0][0x39c] ;  /* 0x00007380ff0477ac */ /* 0x000ee20008000800 */
        /* <DEDUP_REMOVED lines=11> */
[----:B----4-:R-:W-:Y:S01]  /*7070*/  ISETP.LT.AND P4, PT, R197, UR34, !P4 ;  /* 0x00000022c5007c0c */ /* 0x010fe2000e781270 */
[----:B------:R-:W4:Y:S01]  /*7080*/  LDCU UR6, c[0x0][0x39c] ;  /* 0x00007380ff0677ac */ /* 0x000f220008000800 */
        /* <DEDUP_REMOVED lines=45> */
[----:B--2---:R-:W-:Y:S01]  /*7360*/  ISETP.GE.AND P3, PT, R0, UR7, PT ;  /* 0x0000000700007c0c */ /* 0x004fe2000bf66270 */
        /* <DEDUP_REMOVED lines=25> */
[----:B-----5:R-:W-:Y:S01]  /*7500*/  ISETP.GE.AND P2, PT, R0, UR6, PT ;  /* 0x0000000600007c0c */ /* 0x020fe2000bf46270 */
        /* <DEDUP_REMOVED lines=8> */
[----:B-----5:R-:W-:-:S02]  /*7590*/  PRMT R73, R116, 0x7632, R73 ;  /* 0x0000763274497816 */ /* 0x020fc40000000049 */
[----:B------:R-:W-:-:S03]  /*75a0*/  IMAD.WIDE R70, R79, 0x2, R76 ;  /* 0x000000024f467825 */ /* 0x000fc600078e024c */
[----:B------:R5:W-:Y:S01]  /*75b0*/  @P5 STG.E.U16 desc[UR22][R2.64], R73 ;  /* 0x0000004902005986 */ /* 0x000be2000c101516 */
[----:B------:R-:W-:Y:S01]  /*75c0*/  VIADD R75, R79, UR32 ;  /* 0x000000204f4b7c36 */ /* 0x000fe20008000000 */
[----:B0-----:R-:W-:Y:S01]  /*75d0*/  ISETP.GE.AND P5, PT, R0, UR7, PT ;  /* 0x0000000700007c0c */ /* 0x001fe2000bfa6270 */
        /* <DEDUP_REMOVED lines=21> */
[----:B-1----:R-:W-:-:S02]  /*7730*/  PRMT R3, R118, 0x7632, R3 ;  /* 0x0000763276037816 */ /* 0x002fc40000000003 */
[----:B------:R-:W-:-:S03]  /*7740*/  IMAD.WIDE R72, R79, 0x2, R76 ;  /* 0x000000024f487825 */ /* 0x000fc600078e024c */
[----:B------:R1:W-:Y:S01]  /*7750*/  @P6 STG.E.U16 desc[UR22][R70.64], R3 ;  /* 0x0000000346006986 */ /* 0x0003e2000c101516 */
[----:B------:R-:W-:Y:S01]  /*7760*/  VIADD R75, R79, UR32 ;  /* 0x000000204f4b7c36 */ /* 0x000fe20008000000 */
[----:B--2---:R-:W-:Y:S01]  /*7770*/  ISETP.GE.AND P6, PT, R0, UR6, PT ;  /* 0x0000000600007c0c */ /* 0x004fe2000bfc6270 */
[----:B------:R-:W2:Y:S01]  /*7780*/  LDCU UR6, c[0x0][0x39c] ;  /* 0x00007380ff0677ac */ /* 0x000ea20008000800 */
[----:B------:R0:W-:Y:S01]  /*7790*/  @P0 STG.E.U16 desc[UR22][R72.64], R119 ;  /* 0x0000007748000986 */ /* 0x0001e2000c101516 */
[----:B------:R-:W-:Y:S01]  /*77a0*/  ISETP.LT.AND P0, PT, R198, UR14, !P1 ;  /* 0x0000000ec6007c0c */ /* 0x000fe2000cf01270 */
[----:B------:R-:W-:Y:S01]  /*77b0*/  VIADD R0, R196, 0x39 ;  /* 0x00000039c4007836 */ /* 0x000fe20000000000 */
        /* <DEDUP_REMOVED lines=26> */
[----:B----4-:R-:W-:Y:S01]  /*7960*/  ISETP.LT.AND P5, PT, R197, UR30, !P5 ;  /* 0x0000001ec5007c0c */ /* 0x010fe2000efa1270 */
[----:B------:R-:W4:Y:S01]  /*7970*/  LDCU UR10, c[0x0][0x398] ;  /* 0x00007300ff0a77ac */ /* 0x000f220008000800 */
[----:B-1----:R-:W-:Y:S01]  /*7980*/  IMAD.WIDE R70, R79, 0x2, R68 ;  /* 0x000000024f467825 */ /* 0x002fe200078e0244 */
[----:B------:R-:W1:Y:S01]  /*7990*/  LDCU UR30, c[0x0][0x398] ;  /* 0x00007300ff1e77ac */ /* 0x000e620008000800 */
[----:B0-----:R-:W-:-:S02]  /*79a0*/  PRMT R3, R121, 0x7632, R3 ;  /* 0x0000763279037816 */ /* 0x001fc40000000003 */
        /* <DEDUP_REMOVED lines=16> */
[----:B---3--:R-:W-:Y:S01]  /*7ab0*/  ISETP.GE.AND P5, PT, R0, UR7, PT ;  /* 0x0000000700007c0c */ /* 0x008fe2000bfa6270 */
[----:B------:R-:W-:Y:S01]  /*7ac0*/  VIADD R0, R196, 0x3d ;  /* 0x0000003dc4007836 */ /* 0x000fe20000000000 */
[----:B------:R3:W-:Y:S01]  /*7ad0*/  @P0 STG.E.U16 desc[UR22][R70.64], R123 ;  /* 0x0000007b46000986 */ /* 0x0007e2000c101516 */
[----:B------:R-:W-:Y:S01]  /*7ae0*/  ISETP.LT.AND P0, PT, R198, UR16, !P6 ;  /* 0x00000010c6007c0c */ /* 0x000fe2000f701270 */
[----:B------:R-:W0:Y:S01]  /*7af0*/  LDCU UR7, c[0x0][0x39c] ;  /* 0x00007380ff0777ac */ /* 0x000e220008000800 */
[----:B------:R-:W-:Y:S01]  /*7b00*/  ISETP.LT.AND P6, PT, R197, UR18, !P6 ;  /* 0x00000012c5007c0c */ /* 0x000fe2000f7c1270 */
[----:B------:R-:W0:Y:S01]  /*7b10*/  LDCU UR16, c[0x0][0x398] ;  /* 0x00007300ff1077ac */ /* 0x000e220008000800 */
[----:B-1----:R-:W-:Y:S01]  /*7b20*/  IMAD.WIDE R72, R79, 0x2, R68 ;  /* 0x000000024f487825 */ /* 0x002fe200078e0244 */
[----:B------:R-:W1:Y:S01]  /*7b30*/  LDCU UR18, c[0x0][0x398] ;  /* 0x00007300ff1277ac */ /* 0x000e620008000800 */
[----:B---3--:R-:W-:-:S02]  /*7b40*/  PRMT R71, R123, 0x7632, R71 ;  /* 0x000076327b477816 */ /* 0x008fc40000000047 */
[----:B------:R-:W-:-:S03]  /*7b50*/  IMAD.WIDE R2, R75, 0x2, R76 ;  /* 0x000000024b027825 */ /* 0x000fc600078e024c */
[----:B------:R3:W-:Y:S01]  /*7b60*/  @P4 STG.E.U16 desc[UR22][R72.64], R71 ;  /* 0x0000004748004986 */ /* 0x0007e2000c101516 */
[----:B------:R-:W-:Y:S01]  /*7b70*/  ISETP.LT.AND P4, PT, R198, UR20, !P3 ;  /* 0x00000014c6007c0c */ /* 0x000fe2000df81270 */
[----:B------:R-:W-:Y:S01]  /*7b80*/  VIADD R79, R75, UR32 ;  /* 0x000000204b4f7c36 */ /* 0x000fe20008000000 */
[----:B-----5:R-:W-:Y:S01]  /*7b90*/  ISETP.LT.AND P3, PT, R197, UR34, !P3 ;  /* 0x00000022c5007c0c */ /* 0x020fe2000df61270 */
[----:B------:R5:W-:Y:S01]  /*7ba0*/  @P0 STG.E.U16 desc[UR22][R2.64], R124 ;  /* 0x0000007c02000986 */ /* 0x000be2000c101516 */
[----:B------:R-:W-:Y:S01]  /*7bb0*/  ISETP.GE.AND P0, PT, R0, UR4, PT ;  /* 0x0000000400007c0c */ /* 0x000fe2000bf06270 */
[----:B------:R-:W-:Y:S01]  /*7bc0*/  VIADD R0, R196, 0x3f ;  /* 0x0000003fc4007836 */ /* 0x000fe20000000000 */
[----:B------:R-:W0:Y:S01]  /*7bd0*/  LDCU UR4, c[0x0][0x39c] ;  /* 0x00007380ff0477ac */ /* 0x000e220008000800 */
[----:B------:R-:W0:Y:S01]  /*7be0*/  LDCU UR20, c[0x0][0x398] ;  /* 0x00007300ff1477ac */ /* 0x000e220008000800 */
[----:B---3--:R-:W-:Y:S01]  /*7bf0*/  IMAD.WIDE R70, R75, 0x2, R68 ;  /* 0x000000024b467825 */ /* 0x008fe200078e0244 */
[----:B-----5:R-:W-:-:S03]  /*7c00*/  PRMT R3, R124, 0x7632, R3 ;  /* 0x000076327c037816 */ /* 0x020fc60000000003 */
[C---:B------:R-:W-:Y:S02]  /*7c10*/  IMAD.WIDE R72, R79.reuse, 0x2, R76 ;  /* 0x000000024f487825 */ /* 0x040fe400078e024c */
[----:B------:R3:W-:Y:S01]  /*7c20*/  @P6 STG.E.U16 desc[UR22][R70.64], R3 ;  /* 0x0000000346006986 */ /* 0x0007e2000c101516 */
[----:B------:R-:W-:Y:S01]  /*7c30*/  ISETP.LT.AND P6, PT, R198, UR14, !P1 ;  /* 0x0000000ec6007c0c */ /* 0x000fe2000cfc1270 */
[----:B------:R-:W-:Y:S01]  /*7c40*/  VIADD R75, R79, UR32 ;  /* 0x000000204f4b7c36 */ /* 0x000fe20008000000 */
[----:B------:R-:W-:Y:S01]  /*7c50*/  ISETP.LT.AND P1, PT, R197, UR24, !P1 ;  /* 0x00000018c5007c0c */ /* 0x000fe2000cf21270 */
[----:B------:R5:W-:Y:S01]  /*7c60*/  @P4 STG.E.U16 desc[UR22][R72.64], R125 ;  /* 0x0000007d48004986 */ /* 0x000be2000c101516 */
[----:B--2---:R-:W-:Y:S01]  /*7c70*/  ISETP.GE.AND P4, PT, R74, UR6, PT ;  /* 0x000000064a007c0c */ /* 0x004fe2000bf86270 */
[----:B------:R-:W2:Y:S01]  /*7c80*/  LDCU UR6, c[0x0][0x39c] ;  /* 0x00007380ff0677ac */ /* 0x000ea20008000800 */
[----:B------:R-:W-:Y:S01]  /*7c90*/  PRMT R74, R126, 0x7632, R74 ;  /* 0x000076327e4a7816 */ /* 0x000fe2000000004a */
[----:B------:R-:W1:Y:S01]  /*7ca0*/  LDCU UR14, c[0x0][0x398] ;  /* 0x00007300ff0e77ac */ /* 0x000e620008000800 */
[----:B---3--:R-:W-:Y:S01]  /*7cb0*/  IMAD.WIDE R2, R79, 0x2, R68 ;  /* 0x000000024f027825 */ /* 0x008fe200078e0244 */
[----:B------:R-:W3:Y:S01]  /*7cc0*/  LDCU UR24, c[0x0][0x398] ;  /* 0x00007300ff1877ac */ /* 0x000ee20008000800 */
[----:B-----5:R-:W-:-:S02]  /*7cd0*/  PRMT R73, R125, 0x7632, R73 ;  /* 0x000076327d497816 */ /* 0x020fc40000000049 */
[----:B------:R-:W-:-:S03]  /*7ce0*/  IMAD.WIDE R70, R75, 0x2, R76 ;  /* 0x000000024b467825 */ /* 0x000fc600078e024c */
[----:B------:R5:W-:Y:S01]  /*7cf0*/  @P3 STG.E.U16 desc[UR22][R2.64], R73 ;  /* 0x0000004902003986 */ /* 0x000be2000c101516 */
[----:B------:R-:W-:Y:S01]  /*7d00*/  VIADD R79, R75, UR32 ;  /* 0x000000204b4f7c36 */ /* 0x000fe20008000000 */
[----:B0-----:R-:W-:Y:S01]  /*7d10*/  ISETP.GE.AND P3, PT, R0, UR7, PT ;  /* 0x0000000700007c0c */ /* 0x001fe2000bf66270 */
[----:B------:R-:W0:Y:S01]  /*7d20*/  LDCU UR7, c[0x0][0x398] ;  /* 0x00007300ff0777ac */ /* 0x000e220008000800 */
[----:B------:R1:W-:Y:S01]  /*7d30*/  @P6 STG.E.U16 desc[UR22][R70.64], R126 ;  /* 0x0000007e46006986 */ /* 0x0003e2000c101516 */
[----:B------:R-:W-:Y:S01]  /*7d40*/  ISETP.LT.AND P6, PT, R198, UR9, !P2 ;  /* 0x00000009c6007c0c */ /* 0x000fe2000d7c1270 */
[----:B------:R-:W-:Y:S01]  /*7d50*/  VIADD R0, R196, 0x40 ;  /* 0x00000040c4007836 */ /* 0x000fe20000000000 */
[----:B------:R-:W-:Y:S01]  /*7d60*/  ISETP.LT.AND P2, PT, R197, UR26, !P2 ;  /* 0x0000001ac5007c0c */ /* 0x000fe2000d741270 */
[----:B------:R-:W0:Y:S01]  /*7d70*/  LDCU UR9, c[0x0][0x398] ;  /* 0x00007300ff0977ac */ /* 0x000e220008000800 */
[----:B-----5:R-:W-:Y:S01]  /*7d80*/  IMAD.WIDE R2, R75, 0x2, R68 ;  /* 0x000000024b027825 */ /* 0x020fe200078e0244 */
[----:B------:R-:W-:Y:S01]  /*7d90*/  PRMT R75, R127, 0x7632, R75 ;  /* 0x000076327f4b7816 */ /* 0x000fe2000000004b */
[----:B------:R-:W5:Y:S02]  /*7da0*/  LDCU UR26, c[0x0][0x398] ;  /* 0x00007300ff1a77ac */ /* 0x000f640008000800 */
[C---:B-1----:R-:W-:Y:S01]  /*7db0*/  IMAD.WIDE R70, R79.reuse, 0x2, R76 ;  /* 0x000000024f467825 */ /* 0x042fe200078e024c */
[----:B------:R1:W-:Y:S01]  /*7dc0*/  @P1 STG.E.U16 desc[UR22][R2.64], R74 ;  /* 0x0000004a02001986 */ /* 0x0003e2000c101516 */
[----:B------:R-:W-:Y:S01]  /*7dd0*/  ISETP.GE.AND P1, PT, R0, UR4, PT ;  /* 0x0000000400007c0c */ /* 0x000fe2000bf26270 */
[----:B------:R-:W0:Y:S01]  /*7de0*/  LDCU UR4, c[0x0][0x39c] ;  /* 0x00007380ff0477ac */ /* 0x000e220008000800 */
[C---:B------:R-:W-:Y:S01]  /*7df0*/  IMAD.WIDE R72, R79.reuse, 0x2, R68 ;  /* 0x000000024f487825 */ /* 0x040fe200078e0244 */
[----:B------:R2:W-:Y:S01]  /*7e00*/  @P6 STG.E.U16 desc[UR22][R70.64], R127 ;  /* 0x0000007f46006986 */ /* 0x0005e2000c101516 */
[C---:B------:R-:W-:Y:S01]  /*7e10*/  ISETP.LT.AND P6, PT, R198.reuse, UR12, !P0 ;  /* 0x0000000cc6007c0c */ /* 0x040fe2000c7c1270 */
[----:B------:R-:W0:Y:S01]  /*7e20*/  LDCU UR12, c[0x0][0x398] ;  /* 0x00007300ff0c77ac */ /* 0x000e220008000800 */
[----:B------:R-:W-:Y:S01]  /*7e30*/  VIADD R79, R79, UR32 ;  /* 0x000000204f4f7c36 */ /* 0x000fe20008000000 */
[----:B------:R3:W-:Y:S01]  /*7e40*/  @P2 STG.E.U16 desc[UR22][R72.64], R75 ;  /* 0x0000004b48002986 */ /* 0x0007e2000c101516 */
[----:B----4-:R-:W-:Y:S01]  /*7e50*/  ISETP.LT.AND P2, PT, R198, UR10, !P5 ;  /* 0x0000000ac6007c0c */ /* 0x010fe2000ef41270 */
[----:B------:R-:W-:Y:S01]  /*7e60*/  VIADD R0, R196, 0x41 ;  /* 0x00000041c4007836 */ /* 0x000fe20000000000 */
[----:B------:R-:W-:Y:S01]  /*7e70*/  ISETP.LT.AND P5, PT, R197, UR28, !P5 ;  /* 0x0000001cc5007c0c */ /* 0x000fe2000efa1270 */
[----:B-1----:R-:W-:Y:S01]  /*7e80*/  IMAD.WIDE R2, R79, 0x2, R76 ;  /* 0x000000024f027825 */ /* 0x002fe200078e024c */
[----:B------:R-:W-:Y:S01]  /*7e90*/  ISETP.LT.AND P0, PT, R197, UR30, !P0 ;  /* 0x0000001ec5007c0c */ /* 0x000fe2000c701270 */
[----:B------:R-:W1:Y:S01]  /*7ea0*/  LDCU UR10, c[0x0][0x398] ;  /* 0x00007300ff0a77ac */ /* 0x000e620008000800 */
[----:B------:R-:W-:Y:S01]  /*7eb0*/  PRMT R74, R128, 0x7632, R74 ;  /* 0x00007632804a7816 */ /* 0x000fe2000000004a */
[----:B--2---:R-:W-:-:S04]  /*7ec0*/  IMAD.WIDE R70, R79, 0x2, R68 ;  /* 0x000000024f467825 */ /* 0x004fc800078e0244 */
[----:B---3--:R-:W-:Y:S02]  /*7ed0*/  VIADD R75, R79, UR32 ;  /* 0x000000204f4b7c36 */ /* 0x008fe40008000000 */
[----:B------:R2:W-:Y:S01]  /*7ee0*/  @P2 STG.E.U16 desc[UR22][R2.64], R128 ;  /* 0x0000008002002986 */ /* 0x0005e2000c101516 */
[----:B------:R-:W-:Y:S01]  /*7ef0*/  ISETP.GE.AND P2, PT, R0, UR6, PT ;  /* 0x0000000600007c0c */ /* 0x000fe2000bf46270 */
[C---:B------:R-:W-:Y:S01]  /*7f00*/  IMAD.WIDE R72, R75.reuse, 0x2, R76 ;  /* 0x000000024b487825 */ /* 0x040fe200078e024c */
[----:B------:R-:W3:Y:S01]  /*7f10*/  LDCU UR6, c[0x0][0x39c] ;  /* 0x00007380ff0677ac */ /* 0x000ee20008000800 */
[----:B------:R4:W-:Y:S01]  /*7f20*/  @P5 STG.E.U16 desc[UR22][R70.64], R74 ;  /* 0x0000004a46005986 */ /* 0x0009e2000c101516 */
[----:B------:R-:W-:Y:S01]  /*7f30*/  ISETP.LT.AND P5, PT, R198, UR16, !P4 ;  /* 0x00000010c6007c0c */ /* 0x000fe2000e7a1270 */
[----:B------:R-:W-:Y:S01]  /*7f40*/  VIADD R79, R75, UR32 ;  /* 0x000000204b4f7c36 */ /* 0x000fe20008000000 */
[----:B------:R-:W-:Y:S01]  /*7f50*/  ISETP.LT.AND P4, PT, R197, UR33, !P4 ;  /* 0x00000021c5007c0c */ /* 0x000fe2000e781270 */
[----:B------:R1:W-:Y:S01]  /*7f60*/  @P6 STG.E.U16 desc[UR22][R72.64], R129 ;  /* 0x0000008148006986 */ /* 0x0003e2000c101516 */
[----:B------:R-:W-:Y:S01]  /*7f70*/  VIADD R0, R196, 0x42 ;  /* 0x00000042c4007836 */ /* 0x000fe20000000000 */
[----:B------:R-:W3:Y:S01]  /*7f80*/  LDCU UR16, c[0x0][0x398] ;  /* 0x00007300ff1077ac */ /* 0x000ee20008000800 */
[----:B------:R-:W-:-:S02]  /*7f90*/  VIADD R81, R79, UR32 ;  /* 0x000000204f517c36 */ /* 0x000fc40008000000 */
[----:B--2---:R-:W-:Y:S01]  /*7fa0*/  IMAD.WIDE R2, R75, 0x2, R68 ;  /* 0x000000024b027825 */ /* 0x004fe200078e0244 */
[----:B0-----:R-:W-:Y:S01]  /*7fb0*/  ISETP.GE.AND P6, PT, R0, UR4, PT ;  /* 0x0000000400007c0c */ /* 0x001fe2000bfc6270 */
[----:B------:R-:W0:Y:S02]  /*7fc0*/  LDCU UR4, c[0x0][0x39c] ;  /* 0x00007380ff0477ac */ /* 0x000e240008000800 */
[----:B----4-:R-:W-:Y:S01]  /*7fd0*/  IMAD.WIDE R70, R79, 0x2, R76 ;  /* 0x000000024f467825 */ /* 0x010fe200078e024c */
[----:B-1----:R-:W-:-:S03]  /*7fe0*/  PRMT R73, R129, 0x7632, R73 ;  /* 0x0000763281497816 */ /* 0x002fc60000000049 */
[----:B------:R-:W-:Y:S02]  /*7ff0*/  IMAD.WIDE R74, R81, 0x2, R76 ;  /* 0x00000002514a7825 */ /* 0x000fe400078e024c */
[----:B------:R1:W-:Y:S01]  /*8000*/  @P0 STG.E.U16 desc[UR22][R2.64], R73 ;  /* 0x0000004902000986 */ /* 0x0003e2000c101516 */
[----:B------:R-:W-:Y:S01]  /*8010*/  ISETP.LT.AND P0, PT, R198, UR18, !P3 ;  /* 0x00000012c6007c0c */ /* 0x000fe2000df01270 */
[----:B------:R-:W2:Y:S01]  /*8020*/  LDCU UR18, c[0x0][0x398] ;  /* 0x00007300ff1277ac */ /* 0x000ea20008000800 */
[----:B------:R-:W-:Y:S01]  /*8030*/  ISETP.LT.AND P3, PT, R197, UR20, !P3 ;  /* 0x00000014c5007c0c */ /* 0x000fe2000df61270 */
[----:B------:R4:W-:Y:S01]  /*8040*/  @P5 STG.E.U16 desc[UR22][R70.64], R130 ;  /* 0x0000008246005986 */ /* 0x0009e2000c101516 */
[----:B------:R-:W-:Y:S01]  /*8050*/  VIADD R0, R196, 0x43 ;  /* 0x00000043c4007836 */ /* 0x000fe20000000000 */
[----:B------:R-:W2:Y:S04]  /*8060*/  LDCU UR20, c[0x0][0x398] ;  /* 0x00007300ff1477ac */ /* 0x000ea80008000800 */
[----:B0-----:R-:W-:Y:S01]  /*8070*/  ISETP.GE.AND P5, PT, R0, UR4, PT ;  /* 0x0000000400007c0c */ /* 0x001fe2000bfa6270 */
[----:B------:R-:W-:Y:S01]  /*8080*/  VIADD R0, R196, 0x44 ;  /* 0x00000044c4007836 */ /* 0x000fe20000000000 */
[----:B-1----:R-:W-:Y:S01]  /*8090*/  PRMT R3, R130, 0x7632, R3 ;  /* 0x0000763282037816 */ /* 0x002fe20000000003 */
[----:B------:R-:W-:Y:S01]  /*80a0*/  IMAD.WIDE R72, R79, 0x2, R68 ;  /* 0x000000024f487825 */ /* 0x000fe200078e0244 */
[----:B------:R-:W0:Y:S03]  /*80b0*/  LDCU UR4, c[0x0][0x39c] ;  /* 0x00007380ff0477ac */ /* 0x000e260008000800 */
[----:B------:R-:W-:Y:S01]  /*80c0*/  VIADD R79, R81, UR32 ;  /* 0x00000020514f7c36 */ /* 0x000fe20008000000 */
[----:B------:R1:W-:Y:S01]  /*80d0*/  @P4 STG.E.U16 desc[UR22][R72.64], R3 ;  /* 0x0000000348004986 */ /* 0x0003e2000c101516 */
[----:B---3--:R-:W-:Y:S01]  /*80e0*/  ISETP.GE.AND P4, PT, R0, UR6, PT ;  /* 0x0000000600007c0c */ /* 0x008fe2000bf86270 */
[----:B------:R-:W-:Y:S01]  /*80f0*/  VIADD R0, R196, 0x45 ;  /* 0x00000045c4007836 */ /* 0x000fe20000000000 */
[----:B------:R-:W3:Y:S01]  /*8100*/  LDCU UR6, c[0x0][0x39c] ;  /* 0x00007380ff0677ac */ /* 0x000ee20008000800 */
[----:B------:R0:W-:Y:S01]  /*8110*/  @P0 STG.E.U16 desc[UR22][R74.64], R131 ;  /* 0x000000834a000986 */ /* 0x0001e2000c101516 */
[----:B------:R-:W-:Y:S01]  /*8120*/  ISETP.LT.AND P0, PT, R198, UR7, !P1 ;  /* 0x00000007c6007c0c */ /* 0x000fe2000cf01270 */
[----:B----4-:R-:W-:Y:S01]  /*8130*/  IMAD.WIDE R70, R79, 0x2, R76 ;  /* 0x000000024f467825 */ /* 0x010fe200078e024c */
[----:B------:R-:W-:Y:S01]  /*8140*/  ISETP.LT.AND P1, PT, R197, UR14, !P1 ;  /* 0x0000000ec5007c0c */ /* 0x000fe2000cf21270 */
[----:B------:R-:W4:Y:S02]  /*8150*/  LDCU UR7, c[0x0][0x398] ;  /* 0x00007300ff0777ac */ /* 0x000f240008000800 */
[----:B-1----:R-:W-:Y:S01]  /*8160*/  IMAD.WIDE R2, R81, 0x2, R68 ;  /* 0x0000000251027825 */ /* 0x002fe200078e0244 */
[----:B------:R-:W-:Y:S01]  /*8170*/  PRMT R72, R4, 0x7610, R72 ;  /* 0x0000761004487816 */ /* 0x000fe20000000048 */
[----:B------:R-:W1:Y:S01]  /*8180*/  LDCU UR14, c[0x0][0x398] ;  /* 0x00007300ff0e77ac */ /* 0x000e620008000800 */
[----:B0-----:R-:W-:Y:S01]  /*8190*/  PRMT R75, R131, 0x7632, R75 ;  /* 0x00007632834b7816 */ /* 0x001fe2000000004b */
[----:B------:R-:W-:-:S04]  /*81a0*/  VIADD R73, R79, UR32 ;  /* 0x000000204f497c36 */ /* 0x000fc80008000000 */
[----:B------:R0:W-:Y:S01]  /*81b0*/  @P3 STG.E.U16 desc[UR22][R2.64], R75 ;  /* 0x0000004b02003986 */ /* 0x0001e2000c101516 */
[----:B------:R-:W-:Y:S01]  /*81c0*/  ISETP.GE.AND P3, PT, R0, UR4, PT ;  /* 0x0000000400007c0c */ /* 0x000fe2000bf66270 */
[----:B------:R-:W-:Y:S01]  /*81d0*/  VIADD R0, R196, 0x46 ;  /* 0x00000046c4007836 */ /* 0x000fe20000000000 */
[----:B------:R-:W1:Y:S01]  /*81e0*/  LDCU UR4, c[0x0][0x39c] ;  /* 0x00007380ff0477ac */ /* 0x000e620008000800 */
[----:B------:R2:W-:Y:S01]  /*81f0*/  @P0 STG.E.U16 desc[UR22][R70.64], R72 ;  /* 0x0000004846000986 */ /* 0x0005e2000c101516 */
[----:B------:R-:W-:Y:S02]  /*8200*/  ISETP.LT.AND P0, PT, R198, UR9, !P2 ;  /* 0x00000009c6007c0c */ /* 0x000fe4000d701270 */
[----:B------:R-:W-:Y:S01]  /*8210*/  ISETP.LT.AND P2, PT, R197, UR10, !P2 ;  /* 0x0000000ac5007c0c */ /* 0x000fe2000d741270 */
[----:B------:R-:W1:Y:S01]  /*8220*/  LDCU UR9, c[0x0][0x398] ;  /* 0x00007300ff0977ac */ /* 0x000e620008000800 */
[----:B0-----:R-:W-:Y:S01]  /*8230*/  IMAD.WIDE R2, R73, 0x2, R76 ;  /* 0x0000000249027825 */ /* 0x001fe200078e024c */
[----:B------:R-:W0:Y:S01]  /*8240*/  LDCU UR10, c[0x0][0x398] ;  /* 0x00007300ff0a77ac */ /* 0x000e220008000800 */
[----:B--2---:R-:W-:-:S02]  /*8250*/  PRMT R71, R4, 0x7632, R71 ;  /* 0x0000763204477816 */ /* 0x004fc40000000047 */
[----:B------:R-:W-:Y:S01]  /*8260*/  IMAD.WIDE R4, R79, 0x2, R68 ;  /* 0x000000024f047825 */ /* 0x000fe200078e0244 */
[----:B------:R-:W-:-:S03]  /*8270*/  PRMT R72, R6, 0x7610, R72 ;  /* 0x0000761006487816 */ /* 0x000fc60000000048 */
[----:B------:R-:W-:Y:S01]  /*8280*/  VIADD R75, R73, UR32 ;  /* 0x00000020494b7c36 */ /* 0x000fe20008000000 */
[----:B------:R2:W-:Y:S01]  /*8290*/  @P1 STG.E.U16 desc[UR22][R4.64], R71 ;  /* 0x0000004704001986 */ /* 0x0005e2000c101516 */
[----:B---3--:R-:W-:Y:S01]  /*82a0*/  ISETP.GE.AND P1, PT, R0, UR6, PT ;  /* 0x0000000600007c0c */ /* 0x008fe2000bf26270 */
[----:B------:R-:W3:Y:S01]  /*82b0*/  LDCU UR6, c[0x0][0x39c] ;  /* 0x00007380ff0677ac */ /* 0x000ee20008000800 */
[----:B------:R-:W-:Y:S01]  /*82c0*/  VIADD R0, R196, 0x47 ;  /* 0x00000047c4007836 */ /* 0x000fe20000000000 */
[----:B------:R0:W-:Y:S01]  /*82d0*/  @P0 STG.E.U16 desc[UR22][R2.64], R133 ;  /* 0x0000008502000986 */ /* 0x0001e2000c101516 */
[----:B------:R-:W-:Y:S01]  /*82e0*/  ISETP.LT.AND P0, PT, R198, UR12, !P6 ;  /* 0x0000000cc6007c0c */ /* 0x000fe2000f701270 */
[----:B------:R-:W1:Y:S01]  /*82f0*/  LDCU UR12, c[0x0][0x398] ;  /* 0x00007300ff0c77ac */ /* 0x000e620008000800 */
[----:B------:R-:W-:Y:S01]  /*8300*/  ISETP.LT.AND P6, PT, R197, UR16, !P6 ;  /* 0x00000010c5007c0c */ /* 0x000fe2000f7c1270 */
[----:B------:R-:W3:Y:S01]  /*8310*/  LDCU UR16, c[0x0][0x398] ;  /* 0x00007300ff1077ac */ /* 0x000ee20008000800 */
[----:B--2---:R-:W-:Y:S01]  /*8320*/  IMAD.WIDE R70, R73, 0x2, R68 ;  /* 0x0000000249467825 */ /* 0x004fe200078e0244 */
[----:B0-----:R-:W-:-:S03]  /*8330*/  PRMT R3, R133, 0x7632, R3 ;  /* 0x0000763285037816 */ /* 0x001fc60000000003 */
[C---:B------:R-:W-:Y:S02]  /*8340*/  IMAD.WIDE R4, R75.reuse, 0x2, R76 ;  /* 0x000000024b047825 */ /* 0x040fe400078e024c */
[----:B------:R0:W-:Y:S02]  /*8350*/  @P2 STG.E.U16 desc[UR22][R70.64], R3 ;  /* 0x0000000346002986 */ /* 0x0001e4000c101516 */
[----:B------:R-:W-:Y:S01]  /*8360*/  VIADD R73, R75, UR32 ;  /* 0x000000204b497c36 */ /* 0x000fe20008000000 */
[----:B-1----:R-:W-:Y:S01]  /*8370*/  ISETP.GE.AND P2, PT, R0, UR4, PT ;  /* 0x0000000400007c0c */ /* 0x002fe2000bf46270 */
        /* <DEDUP_REMOVED lines=13> */
[----:B------:R-:W3:Y:S01]  /*8450*/  LDCU UR6, c[0x0][0x39c] ;  /* 0x00007380ff0677ac */ /* 0x000ee20008000800 */
[----:B------:R0:W-:Y:S01]  /*8460*/  @P0 STG.E.U16 desc[UR22][R6.64], R135 ;  /* 0x0000008706000986 */ /* 0x0001e2000c101516 */
[----:B----4-:R-:W-:Y:S01]  /*8470*/  ISETP.LT.AND P0, PT, R198, UR7, !P4 ;  /* 0x00000007c6007c0c */ /* 0x010fe2000e701270 */
[----:B------:R-:W-:Y:S01]  /*8480*/  VIADD R9, R71, UR32 ;  /* 0x0000002047097c36 */ /* 0x000fe20008000000 */
[----:B------:R-:W-:Y:S01]  /*8490*/  ISETP.LT.AND P4, PT, R197, UR20, !P4 ;  /* 0x00000014c5007c0c */ /* 0x000fe2000e781270 */
[----:B------:R-:W4:Y:S01]  /*84a0*/  LDCU UR7, c[0x0][0x398] ;  /* 0x00007300ff0777ac */ /* 0x000f220008000800 */
[----:B------:R-:W-:Y:S02]  /*84b0*/  VIADD R0, R196, 0x49 ;  /* 0x00000049c4007836 */ /* 0x000fe40000000000 */
[----:B-1----:R-:W-:Y:S01]  /*84c0*/  IMAD.WIDE R4, R73, 0x2, R68 ;  /* 0x0000000249047825 */ /* 0x002fe200078e0244 */
[----:B------:R-:W1:Y:S01]  /*84d0*/  LDCU UR20, c[0x0][0x398] ;  /* 0x00007300ff1477ac */ /* 0x000e620008000800 */
[----:B0-----:R-:W-:-:S02]  /*84e0*/  PRMT R7, R135, 0x7632, R7 ;  /* 0x0000763287077816 */ /* 0x001fc40000000007 */
[----:B------:R-:W-:-:S03]  /*84f0*/  IMAD.WIDE R2, R71, 0x2, R76 ;  /* 0x0000000247027825 */ /* 0x000fc600078e024c */
        /* <DEDUP_REMOVED lines=20> */
[----:B------:R-:W-:Y:S01]  /*8640*/  VIADD R8, R196, 0x6f ;  /* 0x0000006fc4087836 */ /* 0x000fe20000000000 */
[----:B------:R-:W0:Y:S01]  /*8650*/  LDCU UR12, c[0x0][0x398] ;  /* 0x00007300ff0c77ac */ /* 0x000e220008000800 */
[----:B--2---:R-:W-:Y:S01]  /*8660*/  IMAD.WIDE R2, R9, 0x2, R68 ;  /* 0x0000000209027825 */ /* 0x004fe200078e0244 */
[----:B------:R-:W2:Y:S01]  /*8670*/  LDCU UR6, c[0x0][0x39c] ;  /* 0x00007380ff0677ac */ /* 0x000ea20008000800 */
[----:B---3--:R-:W-:-:S02]  /*8680*/  PRMT R5, R137, 0x7632, R5 ;  /* 0x0000763289057816 */ /* 0x008fc40000000005 */
[----:B------:R-:W-:-:S03]  /*8690*/  IMAD.WIDE R6, R71, 0x2, R76 ;  /* 0x0000000247067825 */ /* 0x000fc600078e024c */
[----:B------:R3:W-:Y:S01]  /*86a0*/  @P3 STG.E.U16 desc[UR22][R2.64], R5 ;  /* 0x0000000502003986 */ /* 0x0007e2000c101516 */
[----:B------:R-:W-:Y:S01]  /*86b0*/  VIADD R9, R71, UR32 ;  /* 0x0000002047097c36 */ /* 0x000fe20008000000 */
[----:B-1----:R-:W-:Y:S01]  /*86c0*/  ISETP.GE.AND P3, PT, R0, UR4, PT ;  /* 0x0000000400007c0c */ /* 0x002fe2000bf66270 */
[----:B------:R-:W-:Y:S01]  /*86d0*/  VIADD R0, R196, 0x4c ;  /* 0x0000004cc4007836 */ /* 0x000fe20000000000 */
[----:B------:R1:W-:Y:S01]  /*86e0*/  @P0 STG.E.U16 desc[UR22][R6.64], R10 ;  /* 0x0000000a06000986 */ /* 0x0003e2000c101516 */
[----:B------:R-:W-:Y:S01]  /*86f0*/  ISETP.LT.AND P0, PT, R198, UR16, !P2 ;  /* 0x00000010c6007c0c */ /* 0x000fe2000d701270 */
[----:B------:R-:W-:Y:S01]  /*8700*/  VIADD R11, R9, UR32 ;  /* 0x00000020090b7c36 */ /* 0x000fe20008000000 */
[----:B------:R-:W-:Y:S01]  /*8710*/  ISETP.LT.AND P2, PT, R197, UR18, !P2 ;  /* 0x00000012c5007c0c */ /* 0x000fe2000d741270 */
[----:B------:R-:W0:Y:S01]  /*8720*/  LDCU UR16, c[0x0][0x398] ;  /* 0x00007300ff1077ac */ /* 0x000e220008000800 */
[----:B---3--:R-:W-:Y:S01]  /*8730*/  IMAD.WIDE R4, R71, 0x2, R68 ;  /* 0x0000000247047825 */ /* 0x008fe200078e0244 */
[----:B------:R-:W3:Y:S01]  /*8740*/  LDCU UR4, c[0x0][0x39c] ;  /* 0x00007380ff0477ac */ /* 0x000ee20008000800 */
[----:B-1----:R-:W-:-:S02]  /*8750*/  PRMT R7, R10, 0x7632, R7 ;  /* 0x000076320a077816 */ /* 0x002fc40000000007 */
[----:B------:R-:W-:Y:S01]  /*8760*/  IMAD.WIDE R2, R9, 0x2, R76 ;  /* 0x0000000209027825 */ /* 0x000fe200078e024c */
[----:B------:R-:W1:Y:S01]  /*8770*/  LDCU UR18, c[0x0][0x398] ;  /* 0x00007300ff1277ac */ /* 0x000e620008000800 */
[----:B------:R-:W-:Y:S01]  /*8780*/  PRMT R10, R60, 0x7632, R10 ;  /* 0x000076323c0a7816 */ /* 0x000fe2000000000a */
[----:B------:R0:W-:Y:S01]  /*8790*/  @P1 STG.E.U16 desc[UR22][R4.64], R7 ;  /* 0x0000000704001986 */ /* 0x0001e2000c101516 */
[----:B----4-:R-:W-:Y:S01]  /*87a0*/  ISETP.LT.AND P1, PT, R198, UR7, !P6 ;  /* 0x00000007c6007c0c */ /* 0x010fe2000f721270 */
[----:B------:R-:W4:Y:S01]  /*87b0*/  LDCU UR7, c[0x0][0x398] ;  /* 0x00007300ff0777ac */ /* 0x000f220008000800 */
[----:B------:R-:W-:Y:S01]  /*87c0*/  ISETP.LT.AND P6, PT, R197, UR24, !P6 ;  /* 0x00000018c5007c0c */ /* 0x000fe2000f7c1270 */
[----:B------:R1:W-:Y:S01]  /*87d0*/  @P0 STG.E.U16 desc[UR22][R2.64], R139 ;  /* 0x0000008b02000986 */ /* 0x0003e2000c101516 */
[----:B--2---:R-:W-:Y:S01]  /*87e0*/  ISETP.GE.AND P0, PT, R0, UR6, PT ;  /* 0x0000000600007c0c */ /* 0x004fe2000bf06270 */
[----:B------:R-:W-:Y:S01]  /*87f0*/  VIADD R0, R196, 0x4d ;  /* 0x0000004dc4007836 */ /* 0x000fe20000000000 */
[----:B------:R-:W2:Y:S01]  /*8800*/  LDCU UR6, c[0x0][0x39c] ;  /* 0x00007380ff0677ac */ /* 0x000ea20008000800 */
[----:B------:R-:W2:Y:S01]  /*8810*/  LDCU UR24, c[0x0][0x398] ;  /* 0x00007300ff1877ac */ /* 0x000ea20008000800 */
[----:B0-----:R-:W-:Y:S01]  /*8820*/  IMAD.WIDE R6, R9, 0x2, R68 ;  /* 0x0000000209067825 */ /* 0x001fe200078e0244 */
[----:B-1----:R-:W-:-:S03]  /*8830*/  PRMT R3, R139, 0x7632, R3 ;  /* 0x000076328b037816 */ /* 0x002fc60000000003 */
[C---:B------:R-:W-:Y:S02]  /*8840*/  IMAD.WIDE R4, R11.reuse, 0x2, R76 ;  /* 0x000000020b047825 */ /* 0x040fe400078e024c */
[----:B------:R0:W-:Y:S02]  /*8850*/  @P2 STG.E.U16 desc[UR22][R6.64], R3 ;  /* 0x0000000306002986 */ /* 0x0001e4000c101516 */
[----:B------:R-:W-:Y:S01]  /*8860*/  VIADD R9, R11, UR32 ;  /* 0x000000200b097c36 */ /* 0x000fe20008000000 */
[----:B---3--:R-:W-:Y:S01]  /*8870*/  ISETP.GE.AND P2, PT, R0, UR4, PT ;  /* 0x0000000400007c0c */ /* 0x008fe2000bf46270 */
[----:B------:R-:W-:Y:S01]  /*8880*/  VIADD R0, R196, 0x4e ;  /* 0x0000004ec4007836 */ /* 0x000fe20000000000 */
[----:B------:R1:W-:Y:S01]  /*8890*/  @P1 STG.E.U16 desc[UR22][R4.64], R12 ;  /* 0x0000000c04001986 */ /* 0x0003e2000c101516 */
[----:B------:R-:W-:Y:S01]  /*88a0*/  ISETP.LT.AND P1, PT, R198, UR9, !P5 ;  /* 0x00000009c6007c0c */ /* 0x000fe2000ef21270 */
[----:B------:R-:W3:Y:S01]  /*88b0*/  LDCU UR9, c[0x0][0x398] ;  /* 0x00007300ff0977ac */ /* 0x000ee20008000800 */
[----:B------:R-:W-:Y:S01]  /*88c0*/  ISETP.LT.AND P5, PT, R197, UR20, !P5 ;  /* 0x00000014c5007c0c */ /* 0x000fe2000efa1270 */
[----:B------:R-:W2:Y:S01]  /*88d0*/  LDCU UR4, c[0x0][0x39c] ;  /* 0x00007380ff0477ac */ /* 0x000ea20008000800 */
[----:B0-----:R-:W-:Y:S01]  /*88e0*/  IMAD.WIDE R2, R11, 0x2, R68 ;  /* 0x000000020b027825 */ /* 0x001fe200078e0244 */
[----:B------:R-:W0:Y:S01]  /*88f0*/  LDCU UR20, c[0x0][0x398] ;  /* 0x00007300ff1477ac */ /* 0x000e220008000800 */
[----:B-1----:R-:W-:-:S02]  /*8900*/  PRMT R5, R12, 0x7632, R5 ;  /* 0x000076320c057816 */ /* 0x002fc40000000005 */
[----:B------:R-:W-:-:S03]  /*8910*/  IMAD.WIDE R6, R9, 0x2, R76 ;  /* 0x0000000209067825 */ /* 0x000fc600078e024c */
[----:B------:R1:W-:Y:S01]  /*8920*/  @P6 STG.E.U16 desc[UR22][R2.64], R5 ;  /* 0x0000000502006986 */ /* 0x0003e2000c101516 */
[----:B------:R-:W-:Y:S01]  /*8930*/  ISETP.LT.AND P6, PT, R198, UR10, !P4 ;  /* 0x0000000ac6007c0c */ /* 0x000fe2000e7c1270 */
[----:B------:R-:W-:Y:S01]  /*8940*/  VIADD R11, R9, UR32 ;  /* 0x00000020090b7c36 */ /* 0x000fe20008000000 */
[----:B------:R-:W-:Y:S01]  /*8950*/  ISETP.LT.AND P4, PT, R197, UR14, !P4 ;  /* 0x0000000ec5007c0c */ /* 0x000fe2000e781270 */
[----:B------:R0:W-:Y:S01]  /*8960*/  @P1 STG.E.U16 desc[UR22][R6.64], R13 ;  /* 0x0000000d06001986 */ /* 0x0001e2000c101516 */
[----:B------:R-:W3:Y:S01]  /*8970*/  LDCU UR10, c[0x0][0x398] ;  /* 0x00007300ff0a77ac */ /* 0x000ee20008000800 */
[----:B--2---:R-:W-:Y:S01]  /*8980*/  ISETP.GE.AND P1, PT, R0, UR6, PT ;  /* 0x0000000600007c0c */ /* 0x004fe2000bf26270 */
[----:B------:R-:W-:Y:S01]  /*8990*/  VIADD R0, R196, 0x4f ;  /* 0x0000004fc4007836 */ /* 0x000fe20000000000 */
        /* <DEDUP_REMOVED lines=26> */
[----:B------:R-:W0:Y:S01]  /*8b40*/  LDCU UR6, c[0x0][0x39c] ;  /* 0x00007380ff0677ac */ /* 0x000e220008000800 */
[----:B-1----:R-:W-:Y:S01]  /*8b50*/  IMAD.WIDE R2, R9, 0x2, R68 ;  /* 0x0000000209027825 */ /* 0x002fe200078e0244 */
[----:B------:R-:W1:Y:S01]  /*8b60*/  LDCU UR18, c[0x0][0x398] ;  /* 0x00007300ff1277ac */ /* 0x000e620008000800 */
        /* <DEDUP_REMOVED lines=13> */
[----:B---3--:R-:W-:-:S02]  /*8c40*/  PRMT R7, R16, 0x7632, R7 ;  /* 0x0000763210077816 */ /* 0x008fc40000000007 */
[----:B------:R-:W-:-:S03]  /*8c50*/  IMAD.WIDE R2, R9, 0x2, R76 ;  /* 0x0000000209027825 */ /* 0x000fc600078e024c */
[----:B------:R3:W-:Y:S01]  /*8c60*/  @P0 STG.E.U16 desc[UR22][R4.64], R7 ;  /* 0x0000000704000986 */ /* 0x0007e2000c101516 */
[----:B------:R-:W-:Y:S01]  /*8c70*/  VIADD R11, R9, UR32 ;  /* 0x00000020090b7c36 */ /* 0x000fe20008000000 */
[----:B0-----:R-:W-:Y:S01]  /*8c80*/  ISETP.GE.AND P0, PT, R0, UR6, PT ;  /* 0x0000000600007c0c */ /* 0x001fe2000bf06270 */
[----:B------:R-:W-:Y:S01]  /*8c90*/  VIADD R0, R196, 0x53 ;  /* 0x00000053c4007836 */ /* 0x000fe20000000000 */
[----:B------:R0:W-:Y:S01]  /*8ca0*/  @P6 STG.E.U16 desc[UR22][R2.64], R17 ;  /* 0x0000001102006986 */ /* 0x0001e2000c101516 */
[----:B------:R-:W-:Y:S01]  /*8cb0*/  ISETP.LT.AND P6, PT, R198, UR10, !P1 ;  /* 0x0000000ac6007c0c */ /* 0x000fe2000cfc1270 */
[----:B------:R-:W2:Y:S01]  /*8cc0*/  LDCU UR10, c[0x0][0x398] ;  /* 0x00007300ff0a77ac */ /* 0x000ea20008000800 */
[----:B------:R-:W-:Y:S01]  /*8cd0*/  ISETP.LT.AND P1, PT, R197, UR20, !P1 ;  /* 0x00000014c5007c0c */ /* 0x000fe2000cf21270 */
[----:B------:R-:W2:Y:S01]  /*8ce0*/  LDCU UR6, c[0x0][0x39c] ;  /* 0x00007380ff0677ac */ /* 0x000ea20008000800 */
[----:B---3--:R-:W-:Y:S01]  /*8cf0*/  IMAD.WIDE R6, R9, 0x2, R68 ;  /* 0x0000000209067825 */ /* 0x008fe200078e0244 */
[----:B------:R-:W3:Y:S01]  /*8d00*/  LDCU UR20, c[0x0][0x398] ;  /* 0x00007300ff1477ac */ /* 0x000ee20008000800 */
[----:B0-----:R-:W-:-:S02]  /*8d10*/  PRMT R3, R17, 0x7632, R3 ;  /* 0x0000763211037816 */ /* 0x001fc40000000003 */
[----:B------:R-:W-:-:S03]  /*8d20*/  IMAD.WIDE R4, R11, 0x2, R76 ;  /* 0x000000020b047825 */ /* 0x000fc600078e024c */
[----:B------:R0:W-:Y:S01]  /*8d30*/  @P2 STG.E.U16 desc[UR22][R6.64], R3 ;  /* 0x0000000306002986 */ /* 0x0001e2000c101516 */
[----:B------:R-:W-:Y:S01]  /*8d40*/  VIADD R9, R11, UR32 ;  /* 0x000000200b097c36 */ /* 0x000fe20008000000 */
[----:B-1----:R-:W-:Y:S01]  /*8d50*/  ISETP.GE.AND P2, PT, R0, UR4, PT ;  /* 0x0000000400007c0c */ /* 0x002fe2000bf46270 */
        /* <DEDUP_REMOVED lines=217> */
[----:B------:R-:W-:Y:S01]  /*9af0*/  IMAD.WIDE R2, R9, 0x2, R76 ;  /* 0x0000000209027825 */ /* 0x000fe200078e024c */
[----:B------:R-:W-:Y:S02]  /*9b00*/  PRMT R34, R67, 0x7632, R34 ;  /* 0x0000763243227816 */ /* 0x000fe40000000022 */
        /* <DEDUP_REMOVED lines=42> */
[----:B------:R-:W1:Y:S01]  /*9db0*/  LDCU UR4, c[0x0][0x39c] ;  /* 0x00007380ff0477ac */ /* 0x000e620008000800 */
[----:B------:R2:W-:Y:S01]  /*9dc0*/  @P6 STG.E.U16 desc[UR22][R2.64], R38 ;  /* 0x0000002602006986 */ /* 0x0005e2000c101516 */
[----:B------:R-:W-:Y:S01]  /*9dd0*/  ISETP.LT.AND P6, PT, R198, UR12, !P3 ;  /* 0x0000000cc6007c0c */ /* 0x000fe2000dfc1270 */
[----:B------:R-:W-:Y:S01]  /*9de0*/  VIADD R0, R196, 0x68 ;  /* 0x00000068c4007836 */ /* 0x000fe20000000000 */
        /* <DEDUP_REMOVED lines=11> */
[----:B----4-:R-:W-:Y:S01]  /*9ea0*/  ISETP.LT.AND P6, PT, R198, UR7, !P0 ;  /* 0x00000007c6007c0c */ /* 0x010fe2000c7c1270 */
[----:B------:R-:W4:Y:S01]  /*9eb0*/  LDCU UR7, c[0x0][0x398] ;  /* 0x00007300ff0777ac */ /* 0x000f220008000800 */
[----:B------:R-:W-:Y:S01]  /*9ec0*/  ISETP.LT.AND P0, PT, R197, UR16, !P0 ;  /* 0x00000010c5007c0c */ /* 0x000fe2000c701270 */
[----:B------:R-:W3:Y:S01]  /*9ed0*/  LDCU UR6, c[0x0][0x39c] ;  /* 0x00007380ff0677ac */ /* 0x000ee20008000800 */
[----:B--2---:R-:W-:Y:S01]  /*9ee0*/  IMAD.WIDE R2, R9, 0x2, R68 ;  /* 0x0000000209027825 */ /* 0x004fe200078e0244 */
[----:B------:R-:W2:Y:S01]  /*9ef0*/  LDCU UR16, c[0x0][0x398] ;  /* 0x00007300ff1077ac */ /* 0x000ea20008000800 */
        /* <DEDUP_REMOVED lines=37> */
[----:B---3--:R-:W-:Y:S01]  /*a150*/  IMAD.WIDE R2, R11, 0x2, R68 ;  /* 0x000000020b027825 */ /* 0x008fe200078e0244 */
[----:B------:R-:W3:Y:S01]  /*a160*/  LDCU UR20, c[0x0][0x398] ;  /* 0x00007300ff1477ac */ /* 0x000ee20008000800 */
[----:B0-----:R-:W-:-:S02]  /*a170*/  PRMT R5, R42, 0x7632, R5 ;  /* 0x000076322a057816 */ /* 0x001fc40000000005 */
        /* <DEDUP_REMOVED lines=17> */
[----:B------:R-:W0:Y:S01]  /*a290*/  LDCU UR4, c[0x0][0x39c] ;  /* 0x00007380ff0477ac */ /* 0x000e220008000800 */
[----:B------:R2:W-:Y:S01]  /*a2a0*/  @P6 STG.E.U16 desc[UR22][R2.64], R44 ;  /* 0x0000002c02006986 */ /* 0x0005e2000c101516 */
[----:B------:R-:W-:Y:S01]  /*a2b0*/  ISETP.LT.AND P6, PT, R198, UR9, !P3 ;  /* 0x00000009c6007c0c */ /* 0x000fe2000dfc1270 */
[----:B------:R-:W-:Y:S01]  /*a2c0*/  VIADD R0, R196, 0x6e ;  /* 0x0000006ec4007836 */ /* 0x000fe20000000000 */
        /* <DEDUP_REMOVED lines=8> */
[----:B----4-:R-:W-:Y:S01]  /*a350*/  ISETP.GE.AND P4, PT, R0, UR6, PT ;  /* 0x0000000600007c0c */ /* 0x010fe2000bf86270 */
[----:B------:R-:W4:Y:S01]  /*a360*/  LDCU UR6, c[0x0][0x39c] ;  /* 0x00007380ff0677ac */ /* 0x000f220008000800 */
[----:B------:R0:W-:Y:S01]  /*a370*/  @P6 STG.E.U16 desc[UR22][R4.64], R45 ;  /* 0x0000002d04006986 */ /* 0x0001e2000c101516 */
[----:B------:R-:W-:Y:S01]  /*a380*/  ISETP.LT.AND P6, PT, R198, UR10, !P0 ;  /* 0x0000000ac6007c0c */ /* 0x000fe2000c7c1270 */
[----:B------:R-:W-:Y:S01]  /*a390*/  VIADD R0, R196, 0x70 ;  /* 0x00000070c4007836 */ /* 0x000fe20000000000 */
[----:B------:R-:W-:Y:S01]  /*a3a0*/  ISETP.LT.AND P0, PT, R197, UR18, !P0 ;  /* 0x00000012c5007c0c */ /* 0x000fe2000c701270 */
[----:B------:R-:W1:Y:S01]  /*a3b0*/  LDCU UR10, c[0x0][0x398] ;  /* 0x00007300ff0a77ac */ /* 0x000e620008000800 */
[----:B--2---:R-:W-:Y:S01]  /*a3c0*/  IMAD.WIDE R2, R9, 0x2, R68 ;  /* 0x0000000209027825 */ /* 0x004fe200078e0244 */
[----:B0-----:R-:W-:-:S03]  /*a3d0*/  PRMT R5, R45, 0x7632, R5 ;  /* 0x000076322d057816 */ /* 0x001fc60000000005 */
[C---:B------:R-:W-:Y:S02]  /*a3e0*/  IMAD.WIDE R6, R11.reuse, 0x2, R76 ;  /* 0x000000020b067825 */ /* 0x040fe400078e024c */
[----:B------:R0:W-:Y:S02]  /*a3f0*/  @P3 STG.E.U16 desc[UR22][R2.64], R5 ;  /* 0x0000000502003986 */ /* 0x0001e4000c101516 */
[----:B------:R-:W-:Y:S01]  /*a400*/  VIADD R9, R11, UR32 ;  /* 0x000000200b097c36 */ /* 0x000fe20008000000 */
[----:B------:R-:W-:Y:S01]  /*a410*/  ISETP.GE.AND P3, PT, R8, UR4, PT ;  /* 0x0000000408007c0c */ /* 0x000fe2000bf66270 */
[----:B------:R-:W2:Y:S01]  /*a420*/  LDCU UR4, c[0x0][0x39c] ;  /* 0x00007380ff0477ac */ /* 0x000ea20008000800 */
[----:B------:R1:W-:Y:S01]  /*a430*/  @P6 STG.E.U16 desc[UR22][R6.64], R46 ;  /* 0x0000002e06006986 */ /* 0x0003e2000c101516 */
[----:B------:R-:W-:Y:S02]  /*a440*/  ISETP.LT.AND P6, PT, R198, UR12, !P2 ;  /* 0x0000000cc6007c0c */ /* 0x000fe4000d7c1270 */
[----:B------:R-:W-:Y:S01]  /*a450*/  ISETP.LT.AND P2, PT, R197, UR24, !P2 ;  /* 0x00000018c5007c0c */ /* 0x000fe2000d741270 */
[----:B------:R-:W2:Y:S01]  /*a460*/  LDCU UR12, c[0x0][0x398] ;  /* 0x00007300ff0c77ac */ /* 0x000ea20008000800 */
[----:B------:R-:W-:Y:S01]  /*a470*/  PRMT R8, R47, 0x7632, R8 ;  /* 0x000076322f087816 */ /* 0x000fe20000000008 */
[----:B0-----:R-:W-:Y:S01]  /*a480*/  IMAD.WIDE R4, R11, 0x2, R68 ;  /* 0x000000020b047825 */ /* 0x001fe200078e0244 */
[----:B-1----:R-:W-:-:S03]  /*a490*/  PRMT R7, R46, 0x7632, R7 ;  /* 0x000076322e077816 */ /* 0x002fc60000000007 */
[C---:B------:R-:W-:Y:S02]  /*a4a0*/  IMAD.WIDE R2, R9.reuse, 0x2, R76 ;  /* 0x0000000209027825 */ /* 0x040fe400078e024c */
[----:B------:R0:W-:Y:S02]  /*a4b0*/  @P0 STG.E.U16 desc[UR22][R4.64], R7 ;  /* 0x0000000704000986 */ /* 0x0001e4000c101516 */
[----:B------:R-:W-:Y:S01]  /*a4c0*/  VIADD R11, R9, UR32 ;  /* 0x00000020090b7c36 */ /* 0x000fe20008000000 */
[----:B------:R-:W-:Y:S01]  /*a4d0*/  ISETP.GE.AND P0, PT, R0, UR7, PT ;  /* 0x0000000700007c0c */ /* 0x000fe2000bf06270 */
[----:B------:R-:W1:Y:S01]  /*a4e0*/  LDCU UR7, c[0x0][0x398] ;  /* 0x00007300ff0777ac */ /* 0x000e620008000800 */
[----:B------:R2:W-:Y:S01]  /*a4f0*/  @P6 STG.E.U16 desc[UR22][R2.64], R47 ;  /* 0x0000002f02006986 */ /* 0x0005e2000c101516 */
[----:B---3--:R-:W-:Y:S01]  /*a500*/  ISETP.LT.AND P6, PT, R198, UR20, !P1 ;  /* 0x00000014c6007c0c */ /* 0x008fe2000cfc1270 */
[----:B------:R-:W-:Y:S01]  /*a510*/  VIADD R0, R196, 0x71 ;  /* 0x00000071c4007836 */ /* 0x000fe20000000000 */
[----:B-----5:R-:W-:Y:S01]  /*a520*/  ISETP.LT.AND P1, PT, R197, UR26, !P1 ;  /* 0x0000001ac5007c0c */ /* 0x020fe2000cf21270 */
[----:B0-----:R-:W-:Y:S01]  /*a530*/  IMAD.WIDE R4, R9, 0x2, R68 ;  /* 0x0000000209047825 */ /* 0x001fe200078e0244 */
[----:B------:R-:W-:-:S03]  /*a540*/  PRMT R9, R48, 0x7632, R9 ;  /* 0x0000763230097816 */ /* 0x000fc60000000009 */
[C---:B--2---:R-:W-:Y:S01]  /*a550*/  IMAD.WIDE R2, R11.reuse, 0x2, R76 ;  /* 0x000000020b027825 */ /* 0x044fe200078e024c */
[----:B------:R0:W-:Y:S01]  /*a560*/  @P2 STG.E.U16 desc[UR22][R4.64], R8 ;  /* 0x0000000804002986 */ /* 0x0001e2000c101516 */
[----:B----4-:R-:W-:Y:S01]  /*a570*/  ISETP.GE.AND P2, PT, R0, UR6, PT ;  /* 0x0000000600007c0c */ /* 0x010fe2000bf46270 */
[----:B------:R-:W2:Y:S01]  /*a580*/  LDCU UR6, c[0x0][0x39c] ;  /* 0x00007380ff0677ac */ /* 0x000ea20008000800 */
[----:B------:R-:W-:Y:S02]  /*a590*/  IMAD.WIDE R6, R11, 0x2, R68 ;  /* 0x000000020b067825 */ /* 0x000fe400078e0244 */
[----:B------:R3:W-:Y:S01]  /*a5a0*/  @P6 STG.E.U16 desc[UR22][R2.64], R48 ;  /* 0x0000003002006986 */ /* 0x0007e2000c101516 */
[----:B------:R-:W-:Y:S01]  /*a5b0*/  ISETP.LT.AND P6, PT, R198, UR10, !P4 ;  /* 0x0000000ac6007c0c */ /* 0x000fe2000e7c1270 */
[----:B------:R-:W4:Y:S01]  /*a5c0*/  LDCU UR10, c[0x0][0x398] ;  /* 0x00007300ff0a77ac */ /* 0x000f220008000800 */
[----:B------:R-:W-:Y:S01]  /*a5d0*/  VIADD R0, R196, 0x72 ;  /* 0x00000072c4007836 */ /* 0x000fe20000000000 */
[----:B------:R5:W-:Y:S01]  /*a5e0*/  @P1 STG.E.U16 desc[UR22][R6.64], R9 ;  /* 0x0000000906001986 */ /* 0x000be2000c101516 */
[----:B------:R-:W-:Y:S01]  /*a5f0*/  ISETP.LT.AND P1, PT, R198, UR9, !P5 ;  /* 0x00000009c6007c0c */ /* 0x000fe2000ef21270 */
[----:B------:R-:W1:Y:S01]  /*a600*/  LDCU UR9, c[0x0][0x398] ;  /* 0x00007300ff0977ac */ /* 0x000e620008000800 */
[----:B------:R-:W-:Y:S01]  /*a610*/  ISETP.LT.AND P5, PT, R197, UR14, !P5 ;  /* 0x0000000ec5007c0c */ /* 0x000fe2000efa1270 */
[----:B0-----:R-:W-:Y:S01]  /*a620*/  VIADD R5, R11, UR32 ;  /* 0x000000200b057c36 */ /* 0x001fe20008000000 */
[----:B------:R-:W-:Y:S01]  /*a630*/  PRMT R8, R49, 0x7632, R8 ;  /* 0x0000763231087816 */ /* 0x000fe20000000008 */
[----:B------:R-:W0:Y:S02]  /*a640*/  LDCU UR14, c[0x0][0x398] ;  /* 0x00007300ff0e77ac */ /* 0x000e240008000800 */
[----:B---3--:R-:W-:-:S04]  /*a650*/  IMAD.WIDE R2, R5, 0x2, R76 ;  /* 0x0000000205027825 */ /* 0x008fc800078e024c */
[C---:B-----5:R-:W-:Y:S02]  /*a660*/  VIADD R9, R5.reuse, UR32 ;  /* 0x0000002005097c36 */ /* 0x060fe40008000000 */
[----:B------:R-:W-:Y:S01]  /*a670*/  IMAD.WIDE R4, R5, 0x2, R68 ;  /* 0x0000000205047825 */ /* 0x000fe200078e0244 */
[----:B------:R3:W-:Y:S01]  /*a680*/  @P1 STG.E.U16 desc[UR22][R2.64], R49 ;  /* 0x0000003102001986 */ /* 0x0007e2000c101516 */
[----:B------:R-:W-:Y:S01]  /*a690*/  ISETP.GE.AND P1, PT, R0, UR4, PT ;  /* 0x0000000400007c0c */ /* 0x000fe2000bf26270 */
[----:B------:R-:W5:Y:S01]  /*a6a0*/  LDCU UR4, c[0x0][0x39c] ;  /* 0x00007380ff0477ac */ /* 0x000f620008000800 */
[----:B------:R-:W-:Y:S01]  /*a6b0*/  IMAD.WIDE R6, R9, 0x2, R76 ;  /* 0x0000000209067825 */ /* 0x000fe200078e024c */
[----:B------:R0:W-:Y:S01]  /*a6c0*/  @P5 STG.E.U16 desc[UR22][R4.64], R8 ;  /* 0x0000000804005986 */ /* 0x0001e2000c101516 */
[----:B-1----:R-:W-:Y:S01]  /*a6d0*/  ISETP.LT.AND P5, PT, R197, UR7, !P4 ;  /* 0x00000007c5007c0c */ /* 0x002fe2000e7a1270 */
[----:B------:R-:W1:Y:S01]  /*a6e0*/  LDCU UR7, c[0x0][0x398] ;  /* 0x00007300ff0777ac */ /* 0x000e620008000800 */
[----:B------:R-:W-:Y:S01]  /*a6f0*/  VIADD R11, R9, UR32 ;  /* 0x00000020090b7c36 */ /* 0x000fe20008000000 */
[----:B------:R4:W-:Y:S01]  /*a700*/  @P6 STG.E.U16 desc[UR22][R6.64], R50 ;  /* 0x0000003206006986 */ /* 0x0009e2000c101516 */
[----:B------:R-:W-:Y:S01]  /*a710*/  ISETP.LT.AND P6, PT, R198, UR12, !P3 ;  /* 0x0000000cc6007c0c */ /* 0x000fe2000dfc1270 */
[----:B------:R-:W-:Y:S01]  /*a720*/  VIADD R0, R196, 0x73 ;  /* 0x00000073c4007836 */ /* 0x000fe20000000000 */
[----:B------:R-:W-:Y:S01]  /*a730*/  ISETP.LT.AND P3, PT, R197, UR16, !P3 ;  /* 0x00000010c5007c0c */ /* 0x000fe2000df61270 */
[----:B---3--:R-:W-:Y:S01]  /*a740*/  IMAD.WIDE R2, R9, 0x2, R68 ;  /* 0x0000000209027825 */ /* 0x008fe200078e0244 */
[----:B------:R-:W3:Y:S02]  /*a750*/  LDCU UR12, c[0x0][0x398] ;  /* 0x00007300ff0c77ac */ /* 0x000ee40008000800 */
[----:B--2---:R-:W-:Y:S01]  /*a760*/  ISETP.GE.AND P4, PT, R0, UR6, PT ;  /* 0x0000000600007c0c */ /* 0x004fe2000bf86270 */
[----:B0-----:R-:W-:Y:S01]  /*a770*/  IMAD.WIDE R4, R11, 0x2, R76 ;  /* 0x000000020b047825 */ /* 0x001fe200078e024c */
[----:B------:R-:W0:Y:S01]  /*a780*/  LDCU UR6, c[0x0][0x398] ;  /* 0x00007300ff0677ac */ /* 0x000e220008000800 */
[----:B----4-:R-:W-:-:S02]  /*a790*/  PRMT R7, R50, 0x7632, R7 ;  /* 0x0000763232077816 */ /* 0x010fc40000000007 */
[----:B------:R-:W-:Y:S02]  /*a7a0*/  VIADD R0, R196, 0x74 ;  /* 0x00000074c4007836 */ /* 0x000fe40000000000 */
[----:B------:R-:W-:Y:S01]  /*a7b0*/  VIADD R13, R11, UR32 ;  /* 0x000000200b0d7c36 */ /* 0x000fe20008000000 */
[----:B------:R2:W-:Y:S02]  /*a7c0*/  @P5 STG.E.U16 desc[UR22][R2.64], R7 ;  /* 0x0000000702005986 */ /* 0x0005e4000c101516 */
[----:B-----5:R-:W-:Y:S01]  /*a7d0*/  ISETP.GE.AND P5, PT, R0, UR4, PT ;  /* 0x0000000400007c0c */ /* 0x020fe2000bfa6270 */
[----:B------:R-:W-:Y:S01]  /*a7e0*/  IMAD.WIDE R8, R13, 0x2, R76 ;  /* 0x000000020d087825 */ /* 0x000fe200078e024c */
[----:B------:R-:W4:Y:S01]  /*a7f0*/  LDCU UR4, c[0x0][0x398] ;  /* 0x00007300ff0477ac */ /* 0x000f220008000800 */
[----:B------:R5:W-:Y:S01]  /*a800*/  @P6 STG.E.U16 desc[UR22][R4.64], R51 ;  /* 0x0000003304006986 */ /* 0x000be2000c101516 */
[----:B------:R-:W-:Y:S01]  /*a810*/  ISETP.LT.AND P6, PT, R198, UR9, !P0 ;  /* 0x00000009c6007c0c */ /* 0x000fe2000c7c1270 */
[----:B------:R-:W-:Y:S01]  /*a820*/  VIADD R0, R196, 0x75 ;  /* 0x00000075c4007836 */ /* 0x000fe20000000000 */
[----:B------:R-:W-:Y:S01]  /*a830*/  ISETP.LT.AND P0, PT, R197, UR10, !P0 ;  /* 0x0000000ac5007c0c */ /* 0x000fe2000c701270 */
[----:B------:R-:W3:Y:S01]  /*a840*/  LDCU UR9, c[0x0][0x398] ;  /* 0x00007300ff0977ac */ /* 0x000ee20008000800 */
[----:B--2---:R-:W-:Y:S01]  /*a850*/  PRMT R3, R51, 0x7632, R3 ;  /* 0x0000763233037816 */ /* 0x004fe20000000003 */
[----:B------:R-:W-:Y:S01]  /*a860*/  IMAD.WIDE R6, R11, 0x2, R68 ;  /* 0x000000020b067825 */ /* 0x000fe200078e0244 */
[----:B------:R-:W2:Y:S03]  /*a870*/  LDCU UR10, c[0x0][0x398] ;  /* 0x00007300ff0a77ac */ /* 0x000ea60008000800 */
[----:B------:R-:W-:Y:S01]  /*a880*/  VIADD R11, R13, UR32 ;  /* 0x000000200d0b7c36 */ /* 0x000fe20008000000 */
[----:B------:R3:W-:Y:S01]  /*a890*/  @P3 STG.E.U16 desc[UR22][R6.64], R3 ;  /* 0x0000000306003986 */ /* 0x0007e2000c101516 */
[----:B------:R-:W-:Y:S01]  /*a8a0*/  ISETP.GE.AND P3, PT, R0, UR13, PT ;  /* 0x0000000d00007c0c */ /* 0x000fe2000bf66270 */
[----:B------:R-:W-:Y:S01]  /*a8b0*/  VIADD R0, R196, 0x76 ;  /* 0x00000076c4007836 */ /* 0x000fe20000000000 */
[----:B------:R-:W2:Y:S01]  /*a8c0*/  LDCU UR13, c[0x0][0x398] ;  /* 0x00007300ff0d77ac */ /* 0x000ea20008000800 */
[----:B------:R4:W-:Y:S01]  /*a8d0*/  @P6 STG.E.U16 desc[UR22][R8.64], R52 ;  /* 0x0000003408006986 */ /* 0x0009e2000c101516 */
[----:B0-----:R-:W-:Y:S01]  /*a8e0*/  ISETP.LT.AND P6, PT, R198, UR6, !P2 ;  /* 0x00000006c6007c0c */ /* 0x001fe2000d7c1270 */
[----:B-----5:R-:W-:Y:S01]  /*a8f0*/  IMAD.WIDE R4, R11, 0x2, R76 ;  /* 0x000000020b047825 */ /* 0x020fe200078e024c */
[----:B------:R-:W0:Y:S01]  /*a900*/  LDCU UR6, c[0x0][0x398] ;  /* 0x00007300ff0677ac */ /* 0x000e220008000800 */
[----:B-1----:R-:W-:Y:S01]  /*a910*/  ISETP.LT.AND P2, PT, R197, UR7, !P2 ;  /* 0x00000007c5007c0c */ /* 0x002fe2000d741270 */
[----:B------:R-:W1:Y:S01]  /*a920*/  LDCU UR7, c[0x0][0x398] ;  /* 0x00007300ff0777ac */ /* 0x000e620008000800 */
[----:B---3--:R-:W-:Y:S01]  /*a930*/  PRMT R7, R52, 0x7632, R7 ;  /* 0x0000763234077816 */ /* 0x008fe20000000007 */
[----:B------:R-:W-:-:S04]  /*a940*/  IMAD.WIDE R2, R13, 0x2, R68 ;  /* 0x000000020d027825 */ /* 0x000fc800078e0244 */
[----:B----4-:R-:W-:Y:S01]  /*a950*/  VIADD R9, R11, UR32 ;  /* 0x000000200b097c36 */ /* 0x010fe20008000000 */
[----:B------:R3:W-:Y:S01]  /*a960*/  @P0 STG.E.U16 desc[UR22][R2.64], R7 ;  /* 0x0000000702000986 */ /* 0x0007e2000c101516 */
[----:B------:R-:W-:Y:S01]  /*a970*/  ISETP.GE.AND P0, PT, R0, UR17, PT ;  /* 0x0000001100007c0c */ /* 0x000fe2000bf06270 */
[----:B------:R-:W-:Y:S02]  /*a980*/  VIADD R0, R196, 0x77 ;  /* 0x00000077c4007836 */ /* 0x000fe40000000000 */
[----:B------:R4:W-:Y:S01]  /*a990*/  @P6 STG.E.U16 desc[UR22][R4.64], R53 ;  /* 0x0000003504006986 */ /* 0x0009e2000c101516 */
[----:B------:R-:W-:Y:S01]  /*a9a0*/  ISETP.LT.AND P6, PT, R198, UR4, !P1 ;  /* 0x00000004c6007c0c */ /* 0x000fe2000cfc1270 */
[----:B------:R-:W5:Y:S01]  /*a9b0*/  LDCU UR4, c[0x0][0x398] ;  /* 0x00007300ff0477ac */ /* 0x000f620008000800 */
[----:B0-----:R-:W-:Y:S01]  /*a9c0*/  ISETP.LT.AND P1, PT, R197, UR6, !P1 ;  /* 0x00000006c5007c0c */ /* 0x001fe2000cf21270 */
[----:B------:R-:W-:Y:S01]  /*a9d0*/  VIADD R8, R196, 0x7b ;  /* 0x0000007bc4087836 */ /* 0x000fe20000000000 */
[----:B------:R-:W0:Y:S01]  /*a9e0*/  LDCU UR6, c[0x0][0x398] ;  /* 0x00007300ff0677ac */ /* 0x000e220008000800 */
[----:B---3--:R-:W-:Y:S01]  /*a9f0*/  IMAD.WIDE R6, R11, 0x2, R68 ;  /* 0x000000020b067825 */ /* 0x008fe200078e0244 */
[----:B----4-:R-:W-:-:S03]  /*aa00*/  PRMT R5, R53, 0x7632, R5 ;  /* 0x0000763235057816 */ /* 0x010fc60000000005 */
[C---:B------:R-:W-:Y:S02]  /*aa10*/  IMAD.WIDE R2, R9.reuse, 0x2, R76 ;  /* 0x0000000209027825 */ /* 0x040fe400078e024c */
[----:B------:R3:W-:Y:S02]  /*aa20*/  @P2 STG.E.U16 desc[UR22][R6.64], R5 ;  /* 0x0000000506002986 */ /* 0x0007e4000c101516 */
[----:B------:R-:W-:Y:S01]  /*aa30*/  VIADD R11, R9, UR32 ;  /* 0x00000020090b7c36 */ /* 0x000fe20008000000 */
[----:B------:R-:W-:Y:S01]  /*aa40*/  ISETP.GE.AND P2, PT, R0, UR29, PT ;  /* 0x0000001d00007c0c */ /* 0x000fe2000bf46270 */
[----:B------:R-:W-:Y:S01]  /*aa50*/  VIADD R0, R196, 0x78 ;  /* 0x00000078c4007836 */ /* 0x000fe20000000000 */
[----:B------:R4:W-:Y:S01]  /*aa60*/  @P6 STG.E.U16 desc[UR22][R2.64], R54 ;  /* 0x0000003602006986 */ /* 0x0009e2000c101516 */
[----:B------:R-:W-:Y:S01]  /*aa70*/  ISETP.LT.AND P6, PT, R198, UR9, !P4 ;  /* 0x00000009c6007c0c */ /* 0x000fe2000e7c1270 */
[----:B------:R-:W0:Y:S01]  /*aa80*/  LDCU UR9, c[0x0][0x398] ;  /* 0x00007300ff0977ac */ /* 0x000e220008000800 */
[----:B--2---:R-:W-:Y:S01]  /*aa90*/  ISETP.LT.AND P4, PT, R197, UR10, !P4 ;  /* 0x0000000ac5007c0c */ /* 0x004fe2000e781270 */
[----:B------:R-:W2:Y:S01]  /*aaa0*/  LDCU UR10, c[0x0][0x398] ;  /* 0x00007300ff0a77ac */ /* 0x000ea20008000800 */
        /* <DEDUP_REMOVED lines=8> */
[----:B-----5:R-:W-:Y:S01]  /*ab30*/  ISETP.LT.AND P6, PT, R198, UR4, !P5 ;  /* 0x00000004c6007c0c */ /* 0x020fe2000efc1270 */
[----:B------:R-:W5:Y:S01]  /*ab40*/  LDCU UR4, c[0x0][0x398] ;  /* 0x00007300ff0477ac */ /* 0x000f620008000800 */
[----:B-1----:R-:W-:Y:S01]  /*ab50*/  ISETP.LT.AND P5, PT, R197, UR7, !P5 ;  /* 0x00000007c5007c0c */ /* 0x002fe2000efa1270 */
[----:B------:R-:W1:Y:S01]  /*ab60*/  LDCU UR7, c[0x0][0x398] ;  /* 0x00007300ff0777ac */ /* 0x000e620008000800 */
[----:B---3--:R-:W-:Y:S01]  /*ab70*/  IMAD.WIDE R2, R11, 0x2, R68 ;  /* 0x000000020b027825 */ /* 0x008fe200078e0244 */
[----:B----4-:R-:W-:-:S03]  /*ab80*/  PRMT R7, R55, 0x7632, R7 ;  /* 0x0000763237077816 */ /* 0x010fc60000000007 */
[C---:B------:R-:W-:Y:S02]  /*ab90*/  IMAD.WIDE R4, R9.reuse, 0x2, R76 ;  /* 0x0000000209047825 */ /* 0x040fe400078e024c */
[----:B------:R3:W-:Y:S02]  /*aba0*/  @P4 STG.E.U16 desc[UR22][R2.64], R7 ;  /* 0x0000000702004986 */ /* 0x0007e4000c101516 */
[----:B------:R-:W-:Y:S01]  /*abb0*/  VIADD R11, R9, UR32 ;  /* 0x00000020090b7c36 */ /* 0x000fe20008000000 */
[----:B------:R-:W-:Y:S01]  /*abc0*/  ISETP.GE.AND P4, PT, R0, UR15, PT ;  /* 0x0000000f00007c0c */ /* 0x000fe2000bf86270 */
[----:B------:R-:W4:Y:S01]  /*abd0*/  LDCU UR15, c[0x0][0x398] ;  /* 0x00007300ff0f77ac */ /* 0x000f220008000800 */
[----:B------:R1:W-:Y:S01]  /*abe0*/  @P6 STG.E.U16 desc[UR22][R4.64], R56 ;  /* 0x0000003804006986 */ /* 0x0003e2000c101516 */
[----:B------:R-:W-:Y:S01]  /*abf0*/  ISETP.LT.AND P6, PT, R198, UR12, !P3 ;  /* 0x0000000cc6007c0c */ /* 0x000fe2000dfc1270 */
[----:B------:R-:W-:Y:S01]  /*ac00*/  VIADD R0, R196, 0x7a ;  /* 0x0000007ac4007836 */ /* 0x000fe20000000000 */
[----:B0-----:R-:W-:Y:S01]  /*ac10*/  ISETP.LT.AND P3, PT, R197, UR6, !P3 ;  /* 0x00000006c5007c0c */ /* 0x001fe2000df61270 */
[----:B------:R-:W0:Y:S01]  /*ac20*/  LDCU UR12, c[0x0][0x398] ;  /* 0x00007300ff0c77ac */ /* 0x000e220008000800 */
[----:B---3--:R-:W-:Y:S01]  /*ac30*/  IMAD.WIDE R6, R9, 0x2, R68 ;  /* 0x0000000209067825 */ /* 0x008fe200078e0244 */
[----:B------:R-:W3:Y:S01]  /*ac40*/  LDCU UR6, c[0x0][0x398] ;  /* 0x00007300ff0677ac */ /* 0x000ee20008000800 */
        /* <DEDUP_REMOVED lines=17> */
[----:B------:R-:W-:Y:S02]  /*ad60*/  ISETP.GE.AND P3, PT, R8, UR27, PT ;  /* 0x0000001b08007c0c */ /* 0x000fe4000bf66270 */
[----:B------:R0:W-:Y:S01]  /*ad70*/  @P6 STG.E.U16 desc[UR22][R6.64], R58 ;  /* 0x0000003a06006986 */ /* 0x0001e2000c101516 */
[----:B-----5:R-:W-:Y:S01]  /*ad80*/  ISETP.LT.AND P6, PT, R198, UR4, !P2 ;  /* 0x00000004c6007c0c */ /* 0x020fe2000d7c1270 */
[----:B------:R-:W5:Y:S01]  /*ad90*/  LDCU UR4, c[0x0][0x398] ;  /* 0x00007300ff0477ac */ /* 0x000f620008000800 */
[----:B------:R-:W-:Y:S02]  /*ada0*/  ISETP.LT.AND P2, PT, R197, UR10, !P2 ;  /* 0x0000000ac5007c0c */ /* 0x000fe4000d741270 */
[----:B------:R-:W-:Y:S01]  /*adb0*/  PRMT R8, R59, 0x7632, R8 ;  /* 0x000076323b087816 */ /* 0x000fe20000000008 */
[----:B------:R-:W1:Y:S01]  /*adc0*/  LDCU UR10, c[0x0][0x398] ;  /* 0x00007300ff0a77ac */ /* 0x000e620008000800 */
[----:B--2---:R-:W-:Y:S01]  /*add0*/  IMAD.WIDE R2, R9, 0x2, R68 ;  /* 0x0000000209027825 */ /* 0x004fe200078e0244 */
[----:B0-----:R-:W-:-:S03]  /*ade0*/  PRMT R7, R58, 0x7632, R7 ;  /* 0x000076323a077816 */ /* 0x001fc60000000007 */
[C---:B------:R-:W-:Y:S02]  /*adf0*/  IMAD.WIDE R4, R11.reuse, 0x2, R76 ;  /* 0x000000020b047825 */ /* 0x040fe400078e024c */
[----:B------:R0:W-:Y:S02]  /*ae00*/  @P0 STG.E.U16 desc[UR22][R2.64], R7 ;  /* 0x0000000702000986 */ /* 0x0001e4000c101516 */
        /* <DEDUP_REMOVED lines=8> */
[----:B0-----:R-:W-:-:S04]  /*ae90*/  IMAD.WIDE R2, R11, 0x2, R68 ;  /* 0x000000020b027825 */ /* 0x001fc800078e0244 */
[C---:B--2---:R-:W-:Y:S01]  /*aea0*/  IMAD.WIDE R4, R9.reuse, 0x2, R76 ;  /* 0x0000000209047825 */ /* 0x044fe200078e024c */
[----:B------:R0:W-:Y:S01]  /*aeb0*/  @P2 STG.E.U16 desc[UR22][R2.64], R8 ;  /* 0x0000000802002986 */ /* 0x0001e2000c101516 */
[----:B------:R-:W-:Y:S02]  /*aec0*/  ISETP.GE.AND P2, PT, R0, UR19, PT ;  /* 0x0000001300007c0c */ /* 0x000fe4000bf46270 */
[C---:B------:R-:W-:Y:S01]  /*aed0*/  IMAD.WIDE R6, R9.reuse, 0x2, R68 ;  /* 0x0000000209067825 */ /* 0x040fe200078e0244 */
[----:B------:R2:W-:Y:S01]  /*aee0*/  @P6 STG.E.U16 desc[UR22][R4.64], R60 ;  /* 0x0000003c04006986 */ /* 0x0005e2000c101516 */
[C---:B---3--:R-:W-:Y:S01]  /*aef0*/  ISETP.LT.AND P6, PT, R198.reuse, UR6, !P5 ;  /* 0x00000006c6007c0c */ /* 0x048fe2000efc1270 */
[----:B------:R-:W3:Y:S01]  /*af00*/  LDCU UR6, c[0x0][0x398] ;  /* 0x00007300ff0677ac */ /* 0x000ee20008000800 */
[----:B------:R-:W-:Y:S01]  /*af10*/  VIADD R9, R9, UR32 ;  /* 0x0000002009097c36 */ /* 0x000fe20008000000 */
[----:B------:R1:W-:Y:S01]  /*af20*/  @P1 STG.E.U16 desc[UR22][R6.64], R10 ;  /* 0x0000000a06001986 */ /* 0x0003e2000c101516 */
[----:B------:R-:W-:Y:S01]  /*af30*/  ISETP.LT.AND P1, PT, R198, UR12, !P4 ;  /* 0x0000000cc6007c0c */ /* 0x000fe2000e721270 */
[----:B------:R-:W-:Y:S01]  /*af40*/  VIADD R0, R196, 0x7e ;  /* 0x0000007ec4007836 */ /* 0x000fe20000000000 */
[----:B----4-:R-:W-:Y:S01]  /*af50*/  ISETP.LT.AND P4, PT, R197, UR15, !P4 ;  /* 0x0000000fc5007c0c */ /* 0x010fe2000e781270 */
[----:B------:R-:W-:Y:S01]  /*af60*/  VIADD R11, R9, UR32 ;  /* 0x00000020090b7c36 */ /* 0x000fe20008000000 */
[----:B0-----:R-:W-:Y:S01]  /*af70*/  PRMT R8, R61, 0x7632, R8 ;  /* 0x000076323d087816 */ /* 0x001fe20000000008 */
[----:B------:R-:W-:Y:S01]  /*af80*/  IMAD.WIDE R2, R9, 0x2, R76 ;  /* 0x0000000209027825 */ /* 0x000fe200078e024c */
[----:B------:R-:W-:Y:S01]  /*af90*/  ISETP.LT.AND P5, PT, R197, UR9, !P5 ;  /* 0x00000009c5007c0c */ /* 0x000fe2000efa1270 */
[----:B------:R-:W0:Y:S02]  /*afa0*/  LDCU UR12, c[0x0][0x398] ;  /* 0x00007300ff0c77ac */ /* 0x000e240008000800 */
[----:B--2---:R-:W-:Y:S01]  /*afb0*/  IMAD.WIDE R4, R9, 0x2, R68 ;  /* 0x0000000209047825 */ /* 0x004fe200078e0244 */
[----:B------:R-:W2:Y:S01]  /*afc0*/  LDCU UR15, c[0x0][0x398] ;  /* 0x00007300ff0f77ac */ /* 0x000ea20008000800 */
[----:B-1----:R-:W-:-:S02]  /*afd0*/  PRMT R10, R63, 0x7632, R10 ;  /* 0x000076323f0a7816 */ /* 0x002fc4000000000a */
[C---:B------:R-:W-:Y:S01]  /*afe0*/  IMAD.WIDE R6, R11.reuse, 0x2, R76 ;  /* 0x000000020b067825 */ /* 0x040fe200078e024c */
[----:B------:R1:W-:Y:S01]  /*aff0*/  @P1 STG.E.U16 desc[UR22][R2.64], R61 ;  /* 0x0000003d02001986 */ /* 0x0003e2000c101516 */
[----:B------:R-:W-:Y:S01]  /*b000*/  ISETP.GE.AND P1, PT, R0, UR11, PT ;  /* 0x0000000b00007c0c */ /* 0x000fe2000bf26270 */
[----:B------:R-:W4:Y:S01]  /*b010*/  LDCU UR11, c[0x0][0x398] ;  /* 0x00007300ff0b77ac */ /* 0x000f220008000800 */
[----:B------:R-:W-:Y:S01]  /*b020*/  VIADD R9, R11, UR32 ;  /* 0x000000200b097c36 */ /* 0x000fe20008000000 */
[----:B------:R0:W-:Y:S01]  /*b030*/  @P4 STG.E.U16 desc[UR22][R4.64], R8 ;  /* 0x0000000804004986 */ /* 0x0001e2000c101516 */
[----:B------:R-:W-:Y:S01]  /*b040*/  ISETP.LT.AND P4, PT, R198, UR5, !P3 ;  /* 0x00000005c6007c0c */ /* 0x000fe2000df81270 */
[----:B------:R-:W-:Y:S01]  /*b050*/  VIADD R196, R196, 0x7f ;  /* 0x0000007fc4c47836 */ /* 0x000fe20000000000 */
[----:B-----5:R-:W-:Y:S01]  /*b060*/  ISETP.LT.AND P3, PT, R197, UR4, !P3 ;  /* 0x00000004c5007c0c */ /* 0x020fe2000df61270 */
[----:B------:R5:W-:Y:S01]  /*b070*/  @P6 STG.E.U16 desc[UR22][R6.64], R62 ;  /* 0x0000003e06006986 */ /* 0x000be2000c101516 */
[----:B------:R-:W-:Y:S01]  /*b080*/  ISETP.LT.AND P6, PT, R198, UR13, !P0 ;  /* 0x0000000dc6007c0c */ /* 0x000fe2000c7c1270 */
[----:B------:R-:W-:Y:S01]  /*b090*/  VIADD R13, R9, UR32 ;  /* 0x00000020090d7c36 */ /* 0x000fe20008000000 */
[----:B------:R-:W-:Y:S01]  /*b0a0*/  PRMT R0, R62, 0x7632, R0 ;  /* 0x000076323e007816 */ /* 0x000fe20000000000 */
[----:B-1----:R-:W-:Y:S01]  /*b0b0*/  IMAD.WIDE R2, R11, 0x2, R68 ;  /* 0x000000020b027825 */ /* 0x002fe200078e0244 */
[----:B------:R-:W-:-:S03]  /*b0c0*/  ISETP.LT.AND P0, PT, R197, UR10, !P0 ;  /* 0x0000000ac5007c0c */ /* 0x000fc6000c701270 */
[C---:B0-----:R-:W-:Y:S01]  /*b0d0*/  IMAD.WIDE R4, R9.reuse, 0x2, R76 ;  /* 0x0000000209047825 */ /* 0x041fe200078e024c */
[----:B------:R0:W-:Y:S01]  /*b0e0*/  @P5 STG.E.U16 desc[UR22][R2.64], R0 ;  /* 0x0000000002005986 */ /* 0x0001e2000c101516 */
[----:B------:R-:W-:Y:S02]  /*b0f0*/  ISETP.GE.AND P5, PT, R196, UR21, PT ;  /* 0x00000015c4007c0c */ /* 0x000fe4000bfa6270 */
[----:B-----5:R-:W-:Y:S01]  /*b100*/  IMAD.WIDE R6, R9, 0x2, R68 ;  /* 0x0000000209067825 */ /* 0x020fe200078e0244 */
[----:B------:R1:W-:Y:S01]  /*b110*/  @P4 STG.E.U16 desc[UR22][R4.64], R63 ;  /* 0x0000003f04004986 */ /* 0x0003e2000c101516 */
[----:B------:R-:W-:Y:S02]  /*b120*/  ISETP.LT.AND P4, PT, R198, UR12, !P1 ;  /* 0x0000000cc6007c0c */ /* 0x000fe4000cf81270 */
[----:B------:R-:W-:Y:S01]  /*b130*/  IMAD.WIDE R8, R13, 0x2, R76 ;  /* 0x000000020d087825 */ /* 0x000fe200078e024c */
[----:B------:R5:W-:Y:S01]  /*b140*/  @P3 STG.E.U16 desc[UR22][R6.64], R10 ;  /* 0x0000000a06003986 */ /* 0x000be2000c101516 */
[----:B---3--:R-:W-:-:S02]  /*b150*/  ISETP.LT.AND P1, PT, R197, UR6, !P1 ;  /* 0x00000006c5007c0c */ /* 0x008fc4000cf21270 */
[C---:B------:R-:W-:Y:S01]  /*b160*/  VIADD R11, R13.reuse, UR32 ;  /* 0x000000200d0b7c36 */ /* 0x040fe20008000000 */
[----:B------:R3:W-:Y:S01]  /*b170*/  @P6 STG.E.U16 desc[UR22][R8.64], R64 ;  /* 0x0000004008006986 */ /* 0x0007e2000c101516 */
[----:B------:R-:W-:Y:S01]  /*b180*/  ISETP.LT.AND P6, PT, R198, UR7, !P2 ;  /* 0x00000007c6007c0c */ /* 0x000fe2000d7c1270 */
[----:B0-----:R-:W-:Y:S01]  /*b190*/  IMAD.WIDE R2, R13, 0x2, R68 ;  /* 0x000000020d027825 */ /* 0x001fe200078e0244 */
[----:B------:R-:W-:Y:S02]  /*b1a0*/  ISETP.LT.AND P2, PT, R197, UR14, !P2 ;  /* 0x0000000ec5007c0c */ /* 0x000fe4000d741270 */
[----:B------:R-:W-:Y:S01]  /*b1b0*/  PRMT R0, R64, 0x7632, R0 ;  /* 0x0000763240007816 */ /* 0x000fe20000000000 */
[C---:B------:R-:W-:Y:S01]  /*b1c0*/  VIADD R15, R11.reuse, UR32 ;  /* 0x000000200b0f7c36 */ /* 0x040fe20008000000 */
[----:B----4-:R-:W-:Y:S01]  /*b1d0*/  ISETP.LT.AND P3, PT, R198, UR11, !P5 ;  /* 0x0000000bc6007c0c */ /* 0x010fe2000ef61270 */
[----:B-1----:R-:W-:Y:S01]  /*b1e0*/  IMAD.WIDE R4, R11, 0x2, R76 ;  /* 0x000000020b047825 */ /* 0x002fe200078e024c */
[----:B--2---:R-:W-:Y:S01]  /*b1f0*/  ISETP.LT.AND P5, PT, R197, UR15, !P5 ;  /* 0x0000000fc5007c0c */ /* 0x004fe2000efa1270 */
[----:B------:R0:W-:Y:S02]  /*b200*/  @P0 STG.E.U16 desc[UR22][R2.64], R0 ;  /* 0x0000000002000986 */ /* 0x0001e4000c101516 */
[----:B------:R-:W-:-:S02]  /*b210*/  VIADD R13, R15, UR32 ;  /* 0x000000200f0d7c36 */ /* 0x000fc40008000000 */
[----:B-----5:R-:W-:Y:S01]  /*b220*/  IMAD.WIDE R6, R11, 0x2, R68 ;  /* 0x000000020b067825 */ /* 0x020fe200078e0244 */
[----:B------:R1:W-:Y:S03]  /*b230*/  @P6 STG.E.U16 desc[UR22][R4.64], R65 ;  /* 0x0000004104006986 */ /* 0x0003e6000c101516 */
[----:B---3--:R-:W-:Y:S01]  /*b240*/  IMAD.WIDE R8, R15, 0x2, R76 ;  /* 0x000000020f087825 */ /* 0x008fe200078e024c */
[----:B0-----:R-:W-:-:S03]  /*b250*/  PRMT R3, R65, 0x7632, R3 ;  /* 0x0000763241037816 */ /* 0x001fc60000000003 */
[----:B------:R-:W-:Y:S01]  /*b260*/  IMAD.WIDE R10, R15, 0x2, R68 ;  /* 0x000000020f0a7825 */ /* 0x000fe200078e0244 */
[----:B-1----:R-:W-:-:S03]  /*b270*/  PRMT R5, R66, 0x7632, R5 ;  /* 0x0000763242057816 */ /* 0x002fc60000000005 */
[C---:B------:R-:W-:Y:S01]  /*b280*/  IMAD.WIDE R76, R13.reuse, 0x2, R76 ;  /* 0x000000020d4c7825 */ /* 0x040fe200078e024c */
[----:B------:R0:W-:Y:S03]  /*b290*/  @P2 STG.E.U16 desc[UR22][R6.64], R3 ;  /* 0x0000000306002986 */ /* 0x0001e6000c101516 */
[----:B------:R-:W-:Y:S01]  /*b2a0*/  IMAD.WIDE R68, R13, 0x2, R68 ;  /* 0x000000020d447825 */ /* 0x000fe200078e0244 */
[----:B------:R0:W-:Y:S04]  /*b2b0*/  @P4 STG.E.U16 desc[UR22][R8.64], R66 ;  /* 0x0000004208004986 */ /* 0x0001e8000c101516 */
[----:B------:R0:W-:Y:S04]  /*b2c0*/  @P1 STG.E.U16 desc[UR22][R10.64], R5 ;  /* 0x000000050a001986 */ /* 0x0001e8000c101516 */
[----:B------:R0:W-:Y:S04]  /*b2d0*/  @P3 STG.E.U16 desc[UR22][R76.64], R67 ;  /* 0x000000434c003986 */ /* 0x0001e8000c101516 */
[----:B------:R0:W-:Y:S01]  /*b2e0*/  @P5 STG.E.U16 desc[UR22][R68.64], R34 ;  /* 0x0000002244005986 */ /* 0x0001e2000c101516 */
[----:B------:R-:W-:Y:S06]  /*b2f0*/  BAR.SYNC.DEFER_BLOCKING 0x0 ;  /* 0x0000000000007b1d */ /* 0x000fec0000010000 */
[----:B------:R-:W-:Y:S05]  /*b300*/  BRA.U UP0, `(.L_x_13) ;  /* 0x0000000100a07547 */ /* 0x000fea000b800000 */
[----:B------:R-:W1:Y:S01]  /*b310*/  S2UR UR5, SR_CgaCtaId ;  /* 0x00000000000579c3 */ /* 0x000e620000008800 */
[----:B------:R-:W-:Y:S01]  /*b320*/  NOP ;  /* 0x0000000000007918 */ /* 0x000fe20000000000 */
[----:B------:R-:W-:Y:S01]  /*b330*/  UMOV UR4, 0x50 ;  /* 0x0000005000047882 */ /* 0x000fe20000000000 */
[----:B------:R-:W-:Y:S02]  /*b340*/  IMAD.U32 R0, RZ, RZ, UR8 ;  /* 0x00000008ff007e24 */ /* 0x000fe4000f8e00ff */
[----:B0-----:R-:W-:Y:S02]  /*b350*/  IMAD.MOV.U32 R3, RZ, RZ, 0xff ;  /* 0x000000ffff037424 */ /* 0x001fe400078e00ff */
[----:B------:R-:W-:Y:S01]  /*b360*/  IMAD.MOV.U32 R7, RZ, RZ, 0x1 ;  /* 0x00000001ff077424 */ /* 0x000fe200078e00ff */
[----:B------:R-:W-:-:S04]  /*b370*/  LOP3.LUT R0, R0, 0xffff, RZ, 0xc0, !PT ;  /* 0x0000ffff00007812 */ /* 0x000fc800078ec0ff */
[----:B------:R-:W-:-:S05]  /*b380*/  SHF.R.U32.HI R0, RZ, 0x5, R0 ;  /* 0x00000005ff007819 */ /* 0x000fca0000011600 */
[----:B------:R-:W-:Y:S01]  /*b390*/  VIADD R2, R0, 0x10 ;  /* 0x0000001000027836 */ /* 0x000fe20000000000 */
[----:B------:R-:W-:Y:S01]  /*b3a0*/  SHF.L.U32 R0, R3, R0, RZ ;  /* 0x0000000003007219 */ /* 0x000fe200000006ff */
[----:B-1----:R-:W-:-:S03]  /*b3b0*/  ULEA UR6, UR5, UR4, 0x18 ;  /* 0x0000000405067291 */ /* 0x002fc6000f8ec0ff */
[----:B------:R-:W-:-:S04]  /*b3c0*/  SHF.L.U32 R3, R7, R2, RZ ;  /* 0x0000000207037219 */ /* 0x000fc800000006ff */
[----:B------:R-:W-:Y:S02]  /*b3d0*/  LOP3.LUT R0, R3, R0, RZ, 0xfc, !PT ;  /* 0x0000000003007212 */ /* 0x000fe400078efcff */
[----:B------:R-:W0:Y:S02]  /*b3e0*/  LDS R5, [UR6] ;  /* 0x00000006ff057984 */ /* 0x000e240008000800 */
[C---:B------:R-:W-:Y:S02]  /*b3f0*/  LOP3.LUT R2, R0.reuse, 0xffff, RZ, 0xc0, !PT ;  /* 0x0000ffff00027812 */ /* 0x040fe400078ec0ff */
[----:B0-----:R-:W-:-:S04]  /*b400*/  LOP3.LUT R3, R0, 0xffff, R5, 0x80, !PT ;  /* 0x0000ffff00037812 */ /* 0x001fc800078e8005 */
[----:B------:R-:W-:-:S13]  /*b410*/  ISETP.NE.AND P0, PT, R3, R2, PT ;  /* 0x000000020300720c */ /* 0x000fda0003f05270 */
[----:B------:R-:W-:Y:S05]  /*b420*/  @P0 BRA `(.L_x_14) ;  /* 0x0000000000500947 */ /* 0x000fea0003800000 */
[----:B------:R-:W-:Y:S02]  /*b430*/  SHF.R.U32.HI R5, RZ, 0x10, R5 ;  /* 0x00000010ff057819 */ /* 0x000fe40000011605 */
[----:B------:R-:W-:-:S04]  /*b440*/  SHF.R.U32.HI R2, RZ, 0x10, R0 ;  /* 0x00000010ff027819 */ /* 0x000fc80000011600 */
[----:B------:R-:W-:-:S04]  /*b450*/  LOP3.LUT R5, R5, R2, RZ, 0xc0, !PT ;  /* 0x0000000205057212 */ /* 0x000fc800078ec0ff */
[----:B------:R-:W-:-:S13]  /*b460*/  ISETP.NE.AND P0, PT, R5, R2, PT ;  /* 0x000000020500720c */ /* 0x000fda0003f05270 */
[----:B------:R-:W-:Y:S05]  /*b470*/  @P0 BRA `(.L_x_15) ;  /* 0x0000000000300947 */ /* 0x000fea0003800000 */
[----:B------:R-:W-:Y:S01]  /*b480*/  R2UR UR4, R0 ;  /* 0x00000000000472ca */ /* 0x000fe200000e0000 */
[----:B------:R-:W-:Y:S01]  /*b490*/  VOTEU.ANY UR5, UPT, PT ;  /* 0x0000000000057886 */ /* 0x000fe200038e0100 */
[----:B------:R-:W0:Y:S01]  /*b4a0*/  S2R R0, SR_LANEID ;  /* 0x0000000000007919 */ /* 0x000e220000000000 */
[----:B------:R-:W-:-:S10]  /*b4b0*/  UFLO.U32 UR5, UR5 ;  /* 0x00000005000572bd */ /* 0x000fd400080e0000 */
[----:B------:R-:W-:-:S06]  /*b4c0*/  ULOP3.LUT UR4, URZ, UR4, URZ, 0x33, !UPT ;  /* 0x00000004ff047292 */ /* 0x000fcc000f8e33ff */
[----:B------:R-:W-:-:S04]  /*b4d0*/  IMAD.U32 R2, RZ, RZ, UR4 ;  /* 0x00000004ff027e24 */ /* 0x000fc8000f8e00ff */
[----:B------:R-:W1:Y:S02]  /*b4e0*/  REDUX UR7, R2 ;  /* 0x00000000020773c4 */ /* 0x000e640000000000 */
[----:B------:R2:W-:Y:S01]  /*b4f0*/  UTCATOMSWS.AND URZ, UR4 ;  /* 0x0000000400ff79e3 */ /* 0x0005e20008000000 */
[----:B0-----:R-:W-:Y:S01]  /*b500*/  ISETP.EQ.U32.AND P0, PT, R0, UR5, PT ;  /* 0x0000000500007c0c */ /* 0x001fe2000bf02070 */
[----:B-1----:R-:W-:-:S12]  /*b510*/  IMAD.U32 R0, RZ, RZ, UR7 ;  /* 0x00000007ff007e24 */ /* 0x002fd8000f8e00ff */
[----:B------:R2:W-:Y:S01]  /*b520*/  @P0 ATOMS.AND RZ, [UR6], R0 ;  /* 0x00000000ffff098c */ /* 0x0005e2000a800006 */
[----:B------:R-:W-:Y:S05]  /*b530*/  BRA `(.L_x_13) ;  /* 0x0000000000147947 */ /* 0x000fea0003800000 */
.L_x_15:
[----:B------:R-:W-:-:S07]  /*b540*/  MOV R2, 0xb560 ;  /* 0x0000b56000027802 */ /* 0x000fce0000000f00 */
[----:B------:R-:W-:Y:S05]  /*b550*/  CALL.REL.NOINC `($__internal_0_$__cuda_sm10x_tcgen05_guardrail_trap_col_being_dealloced_not_returned_by_alloc) ;  /* 0x00000000002c7944 */ /* 0x000fea0003c00000 */
[----:B------:R-:W-:Y:S05]  /*b560*/  BRA `(.L_x_13) ;  /* 0x0000000000087947 */ /* 0x000fea0003800000 */
.L_x_14:
[----:B------:R-:W-:-:S07]  /*b570*/  MOV R2, 0xb590 ;  /* 0x0000b59000027802 */ /* 0x000fce0000000f00 */
[----:B------:R-:W-:Y:S05]  /*b580*/  CALL.REL.NOINC `($__internal_2_$__cuda_sm10x_tcgen05_guardrail_trap_unallocated_columns_being_dealloced) ;  /* 0x0000000000387944 */ /* 0x000fea0003c00000 */
.L_x_13:
[----:B------:R-:W-:Y:S01]  /*b590*/  NOP ;  /* 0x0000000000007918 */ /* 0x000fe20000000000 */
[----:B--2---:R-:W-:Y:S05]  /*b5a0*/  EXIT ;  /* 0x000000000000794d */ /* 0x004fea0003800000 */
.L_x_8:
[----:B------:R-:W0:Y:S02]  /*b5b0*/  SYNCS.PHASECHK.TRANS64.TRYWAIT P2, [UR11], R10 ;  /* 0x0000000aff0075a7 */ /* 0x000e24000804110b */
[----:B0-----:R-:W-:Y:S05]  /*b5c0*/  @!P2 BRA `(.L_x_8) ;  /* 0xfffffffc00f8a947 */ /* 0x001fea000383ffff */
[----:B------:R-:W-:Y:S05]  /*b5d0*/  BRA `(.L_x_16) ;  /* 0xffffff7800907947 */ /* 0x000fea000383ffff */
.L_x_12:
[----:B------:R-:W1:Y:S02]  /*b5e0*/  SYNCS.PHASECHK.TRANS64.TRYWAIT P0, [UR11], R0 ;  /* 0x00000000ff0075a7 */ /* 0x000e64000800110b */
[----:B-1----:R-:W-:Y:S05]  /*b5f0*/  @!P0 BRA `(.L_x_12) ;  /* 0xfffffffc00f88947 */ /* 0x002fea000383ffff */
[----:B------:R-:W-:Y:S05]  /*b600*/  BRA `(.L_x_11) ;  /* 0xffffff8800547947 */ /* 0x000fea000383ffff */
        .weak           $__internal_0_$__cuda_sm10x_tcgen05_guardrail_trap_col_being_dealloced_not_returned_by_alloc
        .type           $__internal_0_$__cuda_sm10x_tcgen05_guardrail_trap_col_being_dealloced_not_returned_by_alloc,@function
        .size           $__internal_0_$__cuda_sm10x_tcgen05_guardrail_trap_col_being_dealloced_not_returned_by_alloc,($__internal_1_$__cuda_sm10x_tcgen05_guardrail_trap_phase_invalid_during_alloc - $__internal_0_$__cuda_sm10x_tcgen05_guardrail_trap_col_being_dealloced_not_returned_by_alloc)
$__internal_0_$__cuda_sm10x_tcgen05_guardrail_trap_col_being_dealloced_not_returned_by_alloc:
[----:B------:R-:W-:Y:S05]  /*b610*/  BPT.TRAP 0x1 ;  /* 0x000000040000795c */ /* 0x000fea0000300000 */
[----:B------:R-:W-:-:S04]  /*b620*/  IMAD.MOV.U32 R3, RZ, RZ, 0x0 ;  /* 0x00000000ff037424 */ /* 0x000fc800078e00ff */
[----:B------:R-:W-:Y:S05]  /*b630*/  RET.REL.NODEC R2 `(matmul_kernel) ;  /* 0xffffff4802707950 */ /* 0x000fea0003c3ffff */
        .weak           $__internal_1_$__cuda_sm10x_tcgen05_guardrail_trap_phase_invalid_during_alloc
        .type           $__internal_1_$__cuda_sm10x_tcgen05_guardrail_trap_phase_invalid_during_alloc,@function
        .size           $__internal_1_$__cuda_sm10x_tcgen05_guardrail_trap_phase_invalid_during_alloc,($__internal_2_$__cuda_sm10x_tcgen05_guardrail_trap_unallocated_columns_being_dealloced - $__internal_1_$__cuda_sm10x_tcgen05_guardrail_trap_phase_invalid_during_alloc)
$__internal_1_$__cuda_sm10x_tcgen05_guardrail_trap_phase_invalid_during_alloc:
[----:B------:R-:W-:Y:S05]  /*b640*/  BPT.TRAP 0x1 ;  /* 0x000000040000795c */ /* 0x000fea0000300000 */
[----:B------:R-:W-:-:S04]  /*b650*/  IMAD.MOV.U32 R5, RZ, RZ, 0x0 ;  /* 0x00000000ff057424 */ /* 0x000fc800078e00ff */
[----:B------:R-:W-:Y:S05]  /*b660*/  RET.REL.NODEC R4 `(matmul_kernel) ;  /* 0xffffff4804647950 */ /* 0x000fea0003c3ffff */
        .weak           $__internal_2_$__cuda_sm10x_tcgen05_guardrail_trap_unallocated_columns_being_dealloced
        .type           $__internal_2_$__cuda_sm10x_tcgen05_guardrail_trap_unallocated_columns_being_dealloced,@function
        .size           $__internal_2_$__cuda_sm10x_tcgen05_guardrail_trap_unallocated_columns_being_dealloced,(.L_x_20 - $__internal_2_$__cuda_sm10x_tcgen05_guardrail_trap_unallocated_columns_being_dealloced)
$__internal_2_$__cuda_sm10x_tcgen05_guardrail_trap_unallocated_columns_being_dealloced:
[----:B------:R-:W-:Y:S05]  /*b670*/  BPT.TRAP 0x1 ;  /* 0x000000040000795c */ /* 0x000fea0000300000 */
[----:B------:R-:W-:-:S04]  /*b680*/  IMAD.MOV.U32 R3, RZ, RZ, 0x0 ;  /* 0x00000000ff037424 */ /* 0x000fc800078e00ff */
[----:B------:R-:W-:Y:S05]  /*b690*/  RET.REL.NODEC R2 `(matmul_kernel) ;  /* 0xffffff4802587950 */ /* 0x000fea0003c3ffff */
.L_x_17:
[----:B------:R-:W-:-:S00]  /*b6a0*/  BRA `(.L_x_17) ;  /* 0xfffffffc00fc7947 */ /* 0x000fc0000383ffff */
[----:B------:R-:W-:-:S00]  /*b6b0*/  NOP ;  /* 0x0000000000007918 */ /* 0x000fc00000000000 */
        /* <DEDUP_REMOVED lines=12> */
.L_x_20:


//--------------------- .nv.shared.matmul_kernel  --------------------------
	.section	.nv.shared.matmul_kernel,"aw",@nobits
	.sectionflags	@""
	.align	16
	.zero		1024


//--------------------- .nv.shared.reserved.0     --------------------------
	.section	.nv.shared.reserved.0,"aw",@nobits
	.align	8
	.weak		__nv_reservedSMEM_offset_0_alias
	.size		__nv_reservedSMEM_offset_0_alias, 0, 64
	.other		__nv_reservedSMEM_offset_0_alias,@"STO_CUDA_RESERVED_SHARED STV_DEFAULT"
__nv_reservedSMEM_offset_0_alias:
	.zero		0
.nv.shared.reserved.0:
	.zero		64
	.weak		__nv_reservedSMEM_allocation_phase
	.type		__nv_reservedSMEM_allocation_phase,@object
	.size		__nv_reservedSMEM_allocation_phase,(.L_0 - __nv_reservedSMEM_allocation_phase)
__nv_reservedSMEM_allocation_phase:
	.zero		1
.L_0:
	.zero		7
	.weak		__nv_reservedSMEM_devtool_atexit_pc
	.type		__nv_reservedSMEM_devtool_atexit_pc,@object
	.size		__nv_reservedSMEM_devtool_atexit_pc,(__nv_reservedSMEM_allocation_mask - __nv_reservedSMEM_devtool_atexit_pc)
__nv_reservedSMEM_devtool_atexit_pc:
	.zero		8
	.weak		__nv_reservedSMEM_allocation_mask
	.type		__nv_reservedSMEM_allocation_mask,@object
	.size		__nv_reservedSMEM_allocation_mask,(.L_2 - __nv_reservedSMEM_allocation_mask)
__nv_reservedSMEM_allocation_mask:
	.zero		4
.L_2:


//--------------------- .nv.constant0.matmul_kernel --------------------------
	.section	.nv.constant0.matmul_kernel,"a",@progbits
	.sectionflags	@""
	.align	4
.nv.constant0.matmul_kernel:
	.zero		976


//--------------------- SYMBOLS --------------------------

	.type		.nv.reservedSmem.offset0,@object
	.size		.nv.reservedSmem.offset0,0x4
	.type		.nv.reservedSmem.cap,@object
	.size		.nv.reservedSmem.cap,0x4
